def gluon_wgmma(
    a_ptr,
    b_ptr,
    c_ptr,
    M,
    N,
    K,
    stride_am,
    stride_bk,
    stride_cm,
    BLOCK_M: gl.constexpr,
    BLOCK_N: gl.constexpr,
    BLOCK_K: gl.constexpr,
    DTYPE: gl.constexpr,
    A_LAYOUT: gl.constexpr,
    B_LAYOUT: gl.constexpr,
    C_LAYOUT: gl.constexpr,
    B_SHAPE: gl.constexpr,
    TRANS_B: gl.constexpr,
    NUM_BUFFERS: gl.constexpr,
    NUM_WARPS: gl.constexpr,
):
    a_desc = tma.make_tensor_descriptor(
        a_ptr, [M, K], [stride_am, 1], [BLOCK_M, BLOCK_K], A_LAYOUT
    )
    b_desc = tma.make_tensor_descriptor(
        b_ptr,
        [N, K] if TRANS_B else [K, N],
        [stride_bk, 1],
        B_SHAPE,
        B_LAYOUT,
    )
    c_desc = tma.make_tensor_descriptor(
        c_ptr, [M, N], [stride_cm, 1], [BLOCK_M, BLOCK_N], C_LAYOUT
    )

    a_bufs = gl.allocate_shared_memory(
        DTYPE, [NUM_BUFFERS, BLOCK_M, BLOCK_K], A_LAYOUT
    )
    b_bufs = gl.allocate_shared_memory(DTYPE, [NUM_BUFFERS] + B_SHAPE, B_LAYOUT)

    pid_m = gl.program_id(0)
    pid_n = gl.program_id(1)
    off_m = pid_m * BLOCK_M
    off_n = pid_n * BLOCK_N

    mma_layout: gl.constexpr = pick_wgmma_layout(DTYPE, BLOCK_M, BLOCK_N, NUM_WARPS)
    acc = warpgroup_mma_init(
        gl.zeros((BLOCK_M, BLOCK_N), dtype=gl.float32, layout=mma_layout)
    )

    bars = gl.allocate_shared_memory(
        gl.int64, [NUM_BUFFERS, 1], mbarrier.MBarrierLayout()
    )
    for i in gl.static_range(NUM_BUFFERS):
        mbarrier.init(bars.index(i), count=1)
    idx = 0
    phase = 0

    for k in range(0, K, BLOCK_K):
        a = a_bufs.index(idx)
        b = b_bufs.index(idx)
        bar = bars.index(idx)
        mbarrier.expect(bar, a_desc.block_type.nbytes + b_desc.block_type.nbytes)
        tma.async_copy_global_to_shared(a_desc, [off_m, k], bar, a)
        tma.async_copy_global_to_shared(
            b_desc, [off_n, k] if TRANS_B else [k, off_n], bar, b
        )
        mbarrier.wait(bar, phase=phase)

        if TRANS_B:
            b = b.permute((1, 0))
        acc = warpgroup_mma_wait(num_outstanding=0, deps=(acc,))
        acc = warpgroup_mma(a, b, acc, is_async=True)

        idx += 1
        if idx == NUM_BUFFERS:
            idx = 0
            phase ^= 1

    acc = warpgroup_mma_wait(num_outstanding=0, deps=(acc,))
    for i in gl.static_range(NUM_BUFFERS):
        mbarrier.invalidate(bars.index(i))

    c_smem = gl.allocate_shared_memory(DTYPE, [BLOCK_M, BLOCK_N], C_LAYOUT)
    c_smem.store(acc.to(DTYPE))
    fence_async_shared()
    tma.async_copy_shared_to_global(c_desc, [off_m, off_n], c_smem)
    tma.store_wait(pendings=0)

# config = {"BLOCK_K": 32, "BLOCK_M": 128, "BLOCK_N": 64, "arch": "sm_90", "dtype": "fp16", "num_buffers": 1, "num_warps": 4, "trans_b": 1}
# arch = sm_90


// ===== COMPILED SASS (sm_90a) =====

	.target	sm_90a

	.elftype	@"ET_EXEC"


//--------------------- .note.nv.tkinfo           --------------------------
	.section	.note.nv.tkinfo,"",@"SHT_NOTE"
	.sectionflags	@"SHF_NOTE_NV_TKINFO"
	.tkinfo
        /*0018*/ 	.word	0x00000002
        /*0030*/ 	.string	""
        /*0030*/ 	.string	"ptxas"
        /*0030*/ 	.string	"Cuda compilation tools, release 13.0, V13.0.88"
        /*0030*/ 	.string	"Build cuda_13.0.r13.0/compiler.36424714_0"
        /*0030*/ 	.string	"-v  -suppress-debug-info  -lineinfo  -arch sm_90a "



//--------------------- .note.nv.cuinfo           --------------------------
	.section	.note.nv.cuinfo,"",@"SHT_NOTE"
	.sectionflags	@"SHF_NOTE_NV_CUINFO"
        /*0018*/ 	.short	0x0002
        /*001a*/ 	.short	0x005a
        /*001c*/ 	.short	0x0082
	.zero		2


//--------------------- .nv.info                  --------------------------
	.section	.nv.info,"",@"SHT_CUDA_INFO"
	.align	4


	//----- nvinfo : EIATTR_REGCOUNT
	.align		4
        /*0000*/ 	.byte	0x04, 0x2f
        /*0002*/ 	.short	(.L_1 - .L_0)
	.align		4
.L_0:
        /*0004*/ 	.word	index@(gluon_wgmma)
        /*0008*/ 	.word	0x0000005a


	//----- nvinfo : EIATTR_FRAME_SIZE
	.align		4
.L_1:
        /*000c*/ 	.byte	0x04, 0x11
        /*000e*/ 	.short	(.L_3 - .L_2)
	.align		4
.L_2:
        /*0010*/ 	.word	index@(gluon_wgmma)
        /*0014*/ 	.word	0x00000000


	//----- nvinfo : EIATTR_MIN_STACK_SIZE
	.align		4
.L_3:
        /*0018*/ 	.byte	0x04, 0x12
        /*001a*/ 	.short	(.L_5 - .L_4)
	.align		4
.L_4:
        /*001c*/ 	.word	index@(gluon_wgmma)
        /*0020*/ 	.word	0x00000000
.L_5:


//--------------------- .nv.compat                --------------------------
	.section	.nv.compat,"",@"SHT_CUDA_COMPAT_INFO"
	.align	4
        /*0000*/ 	.byte	0x02, 0x09, 0x01, 0x00, 0x02, 0x02, 0x04, 0x00, 0x02, 0x05, 0x05, 0x00, 0x03, 0x07, 0x01, 0x01
        /*0010*/ 	.byte	0x02, 0x03, 0x03, 0x00, 0x02, 0x06, 0x01, 0x00, 0x04, 0x0b, 0x08, 0x00, 0x00, 0x00, 0x00, 0x00
        /*0020*/ 	.byte	0x00, 0x00, 0x00, 0x00


//--------------------- .nv.info.gluon_wgmma      --------------------------
	.section	.nv.info.gluon_wgmma,"",@"SHT_CUDA_INFO"
	.sectionflags	@""
	.align	4


	//----- nvinfo : EIATTR_CUDA_API_VERSION
	.align		4
        /*0000*/ 	.byte	0x04, 0x37
        /*0002*/ 	.short	(.L_7 - .L_6)
.L_6:
        /*0004*/ 	.word	0x00000082


	//----- nvinfo : EIATTR_KPARAM_INFO
	.align		4
.L_7:
        /*0008*/ 	.byte	0x04, 0x17
        /*000a*/ 	.short	(.L_9 - .L_8)
.L_8:
        /*000c*/ 	.word	0x00000000
        /*0010*/ 	.short	0x000a
        /*0012*/ 	.short	0x0048
        /*0014*/ 	.byte	0x00, 0xf4, 0x21, 0x00


	//----- nvinfo : EIATTR_KPARAM_INFO
	.align		4
.L_9:
        /*0018*/ 	.byte	0x04, 0x17
        /*001a*/ 	.short	(.L_11 - .L_10)
.L_10:
        /*001c*/ 	.word	0x00000000
        /*0020*/ 	.short	0x0009
        /*0022*/ 	.short	0x0040
        /*0024*/ 	.byte	0x00, 0xf4, 0x21, 0x00


	//----- nvinfo : EIATTR_KPARAM_INFO
	.align		4
.L_11:
        /*0028*/ 	.byte	0x04, 0x17
        /*002a*/ 	.short	(.L_13 - .L_12)
.L_12:
        /*002c*/ 	.word	0x00000000
        /*0030*/ 	.short	0x0008
        /*0032*/ 	.short	0x0038
        /*0034*/ 	.byte	0x00, 0xf0, 0x21, 0x00


	//----- nvinfo : EIATTR_KPARAM_INFO
	.align		4
.L_13:
        /*0038*/ 	.byte	0x04, 0x17
        /*003a*/ 	.short	(.L_15 - .L_14)
.L_14:
        /*003c*/ 	.word	0x00000000
        /*0040*/ 	.short	0x0007
        /*0042*/ 	.short	0x0030
        /*0044*/ 	.byte	0x00, 0xf0, 0x21, 0x00


	//----- nvinfo : EIATTR_KPARAM_INFO
	.align		4
.L_15:
        /*0048*/ 	.byte	0x04, 0x17
        /*004a*/ 	.short	(.L_17 - .L_16)
.L_16:
        /*004c*/ 	.word	0x00000000
        /*0050*/ 	.short	0x0006
        /*0052*/ 	.short	0x0028
        /*0054*/ 	.byte	0x00, 0xf0, 0x21, 0x00


	//----- nvinfo : EIATTR_KPARAM_INFO
	.align		4
.L_17:
        /*0058*/ 	.byte	0x04, 0x17
        /*005a*/ 	.short	(.L_19 - .L_18)
.L_18:
        /*005c*/ 	.word	0x00000000
        /*0060*/ 	.short	0x0005
        /*0062*/ 	.short	0x0020
        /*0064*/ 	.byte	0x00, 0xf0, 0x11, 0x00


	//----- nvinfo : EIATTR_KPARAM_INFO
	.align		4
.L_19:
        /*0068*/ 	.byte	0x04, 0x17
        /*006a*/ 	.short	(.L_21 - .L_20)
.L_20:
        /*006c*/ 	.word	0x00000000
        /*0070*/ 	.short	0x0004
        /*0072*/ 	.short	0x001c
        /*0074*/ 	.byte	0x00, 0xf0, 0x11, 0x00


	//----- nvinfo : EIATTR_KPARAM_INFO
	.align		4
.L_21:
        /*0078*/ 	.byte	0x04, 0x17
        /*007a*/ 	.short	(.L_23 - .L_22)
.L_22:
        /*007c*/ 	.word	0x00000000
        /*0080*/ 	.short	0x0003
        /*0082*/ 	.short	0x0018
        /*0084*/ 	.byte	0x00, 0xf0, 0x11, 0x00


	//----- nvinfo : EIATTR_KPARAM_INFO
	.align		4
.L_23:
        /*0088*/ 	.byte	0x04, 0x17
        /*008a*/ 	.short	(.L_25 - .L_24)
.L_24:
        /*008c*/ 	.word	0x00000000
        /*0090*/ 	.short	0x0002
        /*0092*/ 	.short	0x0010
        /*0094*/ 	.byte	0x00, 0xf4, 0x21, 0x00


	//----- nvinfo : EIATTR_KPARAM_INFO
	.align		4
.L_25:
        /*0098*/ 	.byte	0x04, 0x17
        /*009a*/ 	.short	(.L_27 - .L_26)
.L_26:
        /*009c*/ 	.word	0x00000000
        /*00a0*/ 	.short	0x0001
        /*00a2*/ 	.short	0x0008
        /*00a4*/ 	.byte	0x00, 0xf4, 0x21, 0x00


	//----- nvinfo : EIATTR_KPARAM_INFO
	.align		4
.L_27:
        /*00a8*/ 	.byte	0x04, 0x17
        /*00aa*/ 	.short	(.L_29 - .L_28)
.L_28:
        /*00ac*/ 	.word	0x00000000
        /*00b0*/ 	.short	0x0000
        /*00b2*/ 	.short	0x0000
        /*00b4*/ 	.byte	0x00, 0xf4, 0x21, 0x00


	//----- nvinfo : EIATTR_SPARSE_MMA_MASK
	.align		4
.L_29:
        /*00b8*/ 	.byte	0x03, 0x50
        /*00ba*/ 	.short	0x0000


	//----- nvinfo : EIATTR_MAXREG_COUNT
	.align		4
        /*00bc*/ 	.byte	0x03, 0x1b
        /*00be*/ 	.short	0x00ff


	//----- nvinfo : EIATTR_NUM_BARRIERS
	.align		4
        /*00c0*/ 	.byte	0x02, 0x4c
        /*00c2*/ 	.byte	0x01
	.zero		1


	//----- nvinfo : EIATTR_MERCURY_ISA_VERSION
	.align		4
        /*00c4*/ 	.byte	0x03, 0x5f
        /*00c6*/ 	.short	0x0101


	//----- nvinfo : EIATTR_INT_WARP_WIDE_INSTR_OFFSETS
	.align		4
        /*00c8*/ 	.byte	0x04, 0x31
        /*00ca*/ 	.short	(.L_31 - .L_30)


	//   ....[0]....
.L_30:
        /*00cc*/ 	.word	0x00001440


	//   ....[1]....
        /*00d0*/ 	.word	0x000014d0


	//   ....[2]....
        /*00d4*/ 	.word	0x000018f0


	//   ....[3]....
        /*00d8*/ 	.word	0x00001900


	//   ....[4]....
        /*00dc*/ 	.word	0x00001910


	//   ....[5]....
        /*00e0*/ 	.word	0x00001920


	//   ....[6]....
        /*00e4*/ 	.word	0x00001d20


	//   ....[7]....
        /*00e8*/ 	.word	0x00001d40


	//----- nvinfo : EIATTR_COOP_GROUP_MASK_REGIDS
	.align		4
.L_31:
        /*00ec*/ 	.byte	0x04, 0x29
        /*00ee*/ 	.short	(.L_33 - .L_32)


	//   ....[0]....
.L_32:
        /*00f0*/ 	.word	0xffffffff


	//   ....[1]....
        /*00f4*/ 	.word	0xffffffff


	//   ....[2]....
        /*00f8*/ 	.word	0xffffffff


	//----- nvinfo : EIATTR_COOP_GROUP_INSTR_OFFSETS
	.align		4
.L_33:
        /*00fc*/ 	.byte	0x04, 0x28
        /*00fe*/ 	.short	(.L_35 - .L_34)


	//   ....[0]....
.L_34:
        /*0100*/ 	.word	0x00000150


	//   ....[1]....
        /*0104*/ 	.word	0x00000700


	//   ....[2]....
        /*0108*/ 	.word	0x00000cf0


	//----- nvinfo : EIATTR_MBARRIER_INSTR_OFFSETS
	.align		4
.L_35:
        /*010c*/ 	.byte	0x04, 0x39
        /*010e*/ 	.short	(.L_37 - .L_36)


	//   ....[0]....
.L_36:
        /*0110*/ 	.word	0x00001560
        /*0114*/ 	.word	0x000000ff
        /*0118*/ 	.word	0x00003000
        /*011c*/ 	.short	0x0100
        /*011e*/ 	.byte	0x08
	.zero		1


	//   ....[1]....
        /*0120*/ 	.word	0x00001a30
        /*0124*/ 	.word	0x000000ff
        /*0128*/ 	.word	0x00003000
        /*012c*/ 	.short	0x010a
        /*012e*/ 	.byte	0x08
	.zero		1


	//   ....[2]....
        /*0130*/ 	.word	0x00001c80
        /*0134*/ 	.word	0x000000ff
        /*0138*/ 	.word	0x00003000
        /*013c*/ 	.short	0x0108
        /*013e*/ 	.byte	0x08
	.zero		1


	//   ....[3]....
        /*0140*/ 	.word	0x00002000
        /*0144*/ 	.word	0x000000ff
        /*0148*/ 	.word	0x00003000
        /*014c*/ 	.short	0x010a
        /*014e*/ 	.byte	0x08
	.zero		1


	//----- nvinfo : EIATTR_NUM_MBARRIERS
	.align		4
.L_37:
        /*0150*/ 	.byte	0x03, 0x38
        /*0152*/ 	.short	0x0001


	//----- nvinfo : EIATTR_EXIT_INSTR_OFFSETS
	.align		4
        /*0154*/ 	.byte	0x04, 0x1c
        /*0156*/ 	.short	(.L_39 - .L_38)


	//   ....[0]....
.L_38:
        /*0158*/ 	.word	0x00001ff0


	//----- nvinfo : EIATTR_REQNTID
	.align		4
.L_39:
        /*015c*/ 	.byte	0x04, 0x10
        /*015e*/ 	.short	(.L_41 - .L_40)
.L_40:
        /*0160*/ 	.word	0x00000080
        /*0164*/ 	.word	0x00000001
        /*0168*/ 	.word	0x00000001


	//----- nvinfo : EIATTR_CRS_STACK_SIZE
	.align		4
.L_41:
        /*016c*/ 	.byte	0x04, 0x1e
        /*016e*/ 	.short	(.L_43 - .L_42)
.L_42:
        /*0170*/ 	.word	0x00000000


	//----- nvinfo : EIATTR_CBANK_PARAM_SIZE
	.align		4
.L_43:
        /*0174*/ 	.byte	0x03, 0x19
        /*0176*/ 	.short	0x0050


	//----- nvinfo : EIATTR_PARAM_CBANK
	.align		4
        /*0178*/ 	.byte	0x04, 0x0a
        /*017a*/ 	.short	(.L_45 - .L_44)
	.align		4
.L_44:
        /*017c*/ 	.word	index@(.nv.constant0.gluon_wgmma)
        /*0180*/ 	.short	0x0210
        /*0182*/ 	.short	0x0050


	//----- nvinfo : EIATTR_SW_WAR
	.align		4
.L_45:
        /*0184*/ 	.byte	0x04, 0x36
        /*0186*/ 	.short	(.L_47 - .L_46)
.L_46:
        /*0188*/ 	.word	0x00000008
.L_47:


//--------------------- .nv.callgraph             --------------------------
	.section	.nv.callgraph,"",@"SHT_CUDA_CALLGRAPH"
	.align	4
	.sectionentsize	8
	.align		4
        /*0000*/ 	.word	0x00000000
	.align		4
        /*0004*/ 	.word	0xffffffff
	.align		4
        /*0008*/ 	.word	0x00000000
	.align		4
        /*000c*/ 	.word	0xfffffffe
	.align		4
        /*0010*/ 	.word	0x00000000
	.align		4
        /*0014*/ 	.word	0xfffffffd
	.align		4
        /*0018*/ 	.word	0x00000000
	.align		4
        /*001c*/ 	.word	0xfffffffc


//--------------------- .text.gluon_wgmma         --------------------------
	.section	.text.gluon_wgmma,"ax",@progbits
	.align	128
        .global         gluon_wgmma
        .type           gluon_wgmma,@function
        .size           gluon_wgmma,(.L_x_52 - gluon_wgmma)
        .other          gluon_wgmma,@"STO_CUDA_ENTRY STV_DEFAULT"
gluon_wgmma:
.text.gluon_wgmma:
[----:B------:R-:W-:Y:S01]  /*0000*/  LDC R1, c[0x0][0x28] ;  /* 0x00000a00ff017b82 */ /* 0x000fe20000000800 */
[----:B------:R-:W1:Y:S07]  /*0010*/  S2R R0, SR_TID.X ;  /* 0x0000000000007919 */ /* 0x000e6e0000002100 */
[----:B------:R-:W2:Y:S01]  /*0020*/  S2UR UR4, SR_CgaCtaId ;  /* 0x00000000000479c3 */ /* 0x000ea20000008800 */
[----:B------:R-:W-:Y:S01]  /*0030*/  UMOV UR8, 0x400 ;  /* 0x0000040000087882 */ /* 0x000fe20000000000 */
[----:B------:R-:W-:Y:S01]  /*0040*/  ULDC UR6, c[0x0][0xc] ;  /* 0x0000030000067ab9 */ /* 0x000fe20000000800 */
[----:B------:R-:W-:Y:S01]  /*0050*/  ULDC.64 UR20, c[0x0][0x250] ;  /* 0x0000940000147ab9 */ /* 0x000fe20000000a00 */
[----:B------:R-:W-:Y:S04]  /*0060*/  BSSY B0, `(.L_x_0) ;  /* 0x000001e000007945 */ /* 0x000fe80003800000 */
[----:B------:R-:W3:Y:S08]  /*0070*/  LDC R3, c[0x0][0x228] ;  /* 0x00008a00ff037b82 */ /* 0x000ef00000000800 */
[----:B------:R-:W4:Y:S08]  /*0080*/  LDC R10, c[0x0][0x230] ;  /* 0x00008c00ff0a7b82 */ /* 0x000f300000000800 */
[----:B------:R-:W-:Y:S01]  /*0090*/  S2UR UR36, SR_CTAID.Y ;  /* 0x00000000002479c3 */ /* 0x000fe20000002600 */
[----:B--2---:R-:W-:-:S03]  /*00a0*/  ULEA UR8, UR4, UR8, 0x18 ;  /* 0x0000000804087291 */ /* 0x004fc6000f8ec03f */
[----:B------:R-:W-:Y:S01]  /*00b0*/  ULDC UR4, c[0x0][0x10] ;  /* 0x0000040000047ab9 */ /* 0x000fe20000000800 */
[----:B-1----:R-:W-:-:S03]  /*00c0*/  LOP3.LUT R2, R0, 0x7f, RZ, 0xc0, !PT ;  /* 0x0000007f00027812 */ /* 0x002fc600078ec0ff */
[----:B------:R-:W1:Y:S01]  /*00d0*/  S2UR UR5, SR_CTAID.Z ;  /* 0x00000000000579c3 */ /* 0x000e620000002700 */
[----:B---3--:R-:W-:Y:S01]  /*00e0*/  VIADD R3, R3, 0xffffffff ;  /* 0xffffffff03037836 */ /* 0x008fe20000000000 */
[C---:B------:R-:W-:Y:S02]  /*00f0*/  ISETP.GE.U32.AND P0, PT, R2.reuse, 0x20, PT ;  /* 0x000000200200780c */ /* 0x040fe40003f06070 */
[C---:B------:R-:W-:Y:S02]  /*0100*/  ISETP.NE.U32.AND P2, PT, R2.reuse, RZ, PT ;  /* 0x000000ff0200720c */ /* 0x040fe40003f45070 */
[----:B------:R-:W-:Y:S02]  /*0110*/  LEA R12, R2, UR8, 0x2 ;  /* 0x00000008020c7c11 */ /* 0x000fe4000f8e10ff */
[----:B------:R-:W2:Y:S01]  /*0120*/  S2UR UR37, SR_CTAID.X ;  /* 0x00000000002579c3 */ /* 0x000ea20000002500 */
[----:B----4-:R-:W-:-:S06]  /*0130*/  VIADD R8, R10, 0xffffffff ;  /* 0xffffffff0a087836 */ /* 0x010fcc0000000000 */
[----:B------:R3:W-:Y:S01]  /*0140*/  @!P0 STS [R12], RZ ;  /* 0x000000ff0c008388 */ /* 0x0007e20000000800 */
[----:B------:R-:W-:-:S03]  /*0150*/  NOP ;  /* 0x0000000000007918 */ /* 0x000fc60000000000 */
[----:B------:R3:W-:Y:S01]  /*0160*/  @!P2 STS [UR8+0x24], R3 ;  /* 0x00002403ff00a988 */ /* 0x0007e20008000808 */
[----:B-1----:R-:W-:-:S03]  /*0170*/  UIMAD UR4, UR5, UR4, UR36 ;  /* 0x00000004050472a4 */ /* 0x002fc6000f8e0224 */
[----:B------:R3:W-:Y:S01]  /*0180*/  @!P2 STS [UR8+0x20], R8 ;  /* 0x00002008ff00a988 */ /* 0x0007e20008000808 */
[----:B--2---:R-:W-:-:S04]  /*0190*/  UIMAD UR4, UR4, UR6, UR37 ;  /* 0x00000006040472a4 */ /* 0x004fc8000f8e0225 */
[----:B------:R-:W-:-:S04]  /*01a0*/  UIMAD UR4, UR4, 0x180, URZ ;  /* 0x00000180040478a4 */ /* 0x000fc8000f8e023f */
[----:B------:R-:W-:-:S04]  /*01b0*/  UIADD3 UR16, UP0, UR4, UR20, URZ ;  /* 0x0000001404107290 */ /* 0x000fc8000ff1e03f */
[----:B------:R-:W-:Y:S01]  /*01c0*/  ULEA.HI.X.SX32 UR17, UR4, UR21, 0x1, UP0 ;  /* 0x0000001504117291 */ /* 0x000fe200080f0e3f */
[----:B---3--:R-:W-:Y:S11]  /*01d0*/  @P2 BRA `(.L_x_1) ;  /* 0x0000000000182947 */ /* 0x008ff60003800000 */
[----:B------:R-:W1:Y:S01]  /*01e0*/  LDS R4, [UR8+0x8] ;  /* 0x00000808ff047984 */ /* 0x000e620008000800 */
[----:B------:R-:W2:Y:S01]  /*01f0*/  LDC.64 R6, c[0x0][0x210] ;  /* 0x00008400ff067b82 */ /* 0x000ea20000000a00 */
[----:B------:R-:W-:Y:S02]  /*0200*/  IMAD.MOV.U32 R5, RZ, RZ, 0x70 ;  /* 0x00000070ff057424 */ /* 0x000fe400078e00ff */
[----:B--2---:R2:W-:Y:S03]  /*0210*/  STS.64 [UR8], R6 ;  /* 0x00000006ff007988 */ /* 0x0045e60008000a08 */
[----:B-1----:R-:W-:-:S05]  /*0220*/  LOP3.LUT R4, R4, 0x10, R5, 0xd8, !PT ;  /* 0x0000001004047812 */ /* 0x002fca00078ed805 */
[----:B------:R2:W-:Y:S02]  /*0230*/  STS [UR8+0x8], R4 ;  /* 0x00000804ff007988 */ /* 0x0005e40008000808 */
.L_x_1:
[----:B------:R-:W-:Y:S05]  /*0240*/  BSYNC B0 ;  /* 0x0000000000007941 */ /* 0x000fea0003800000 */
.L_x_0:
[----:B------:R-:W-:Y:S04]  /*0250*/  BSSY B0, `(.L_x_2) ;  /* 0x000000a000007945 */ /* 0x000fe80003800000 */
[----:B------:R-:W-:Y:S05]  /*0260*/  @P2 BRA `(.L_x_3) ;  /* 0x0000000000202947 */ /* 0x000fea0003800000 */
[----:B--2---:R-:W1:Y:S01]  /*0270*/  LDS R4, [UR8+0x34] ;  /* 0x00003408ff047984 */ /* 0x004e620008000800 */
[----:B------:R-:W-:Y:S02]  /*0280*/  IMAD.MOV.U32 R5, RZ, RZ, 0x1f000000 ;  /* 0x1f000000ff057424 */ /* 0x000fe400078e00ff */
[----:B------:R-:W-:Y:S01]  /*0290*/  @!P2 IMAD.MOV.U32 R6, RZ, RZ, 0x7f ;  /* 0x0000007fff06a424 */ /* 0x000fe200078e00ff */
[----:B------:R-:W2:Y:S02]  /*02a0*/  @!P2 LDS R7, [UR8+0x38] ;  /* 0x00003808ff07a984 */ /* 0x000ea40008000800 */
[----:B-1----:R-:W-:Y:S02]  /*02b0*/  LOP3.LUT R4, R4, 0xff000000, R5, 0xb8, !PT ;  /* 0xff00000004047812 */ /* 0x002fe400078eb805 */
[----:B--2---:R-:W-:-:S03]  /*02c0*/  @!P2 LOP3.LUT R5, R7, 0xff, R6, 0xb8, !PT ;  /* 0x000000ff0705a812 */ /* 0x004fc600078eb806 */
[----:B------:R1:W-:Y:S04]  /*02d0*/  STS [UR8+0x34], R4 ;  /* 0x00003404ff007988 */ /* 0x0003e80008000808 */
[----:B------:R1:W-:Y:S02]  /*02e0*/  @!P2 STS [UR8+0x38], R5 ;  /* 0x00003805ff00a988 */ /* 0x0003e40008000808 */
.L_x_3:
[----:B------:R-:W-:Y:S05]  /*02f0*/  BSYNC B0 ;  /* 0x0000000000007941 */ /* 0x000fea0003800000 */
.L_x_2:
[----:B------:R-:W-:Y:S04]  /*0300*/  BSSY B0, `(.L_x_4) ;  /* 0x000000e000007945 */ /* 0x000fe80003800000 */
[----:B------:R-:W-:Y:S05]  /*0310*/  @P2 BRA `(.L_x_5) ;  /* 0x0000000000302947 */ /* 0x000fea0003800000 */
[----:B-1----:R-:W1:Y:S01]  /*0320*/  LDS R5, [UR8+0x34] ;  /* 0x00003408ff057984 */ /* 0x002e620008000800 */
[----:B--2---:R-:W2:Y:S03]  /*0330*/  LDC.64 R6, c[0x0][0x238] ;  /* 0x00008e00ff067b82 */ /* 0x004ea60000000a00 */
[----:B------:R-:W3:Y:S01]  /*0340*/  LDS R4, [UR8+0x1c] ;  /* 0x00001c08ff047984 */ /* 0x000ee20008000800 */
[C---:B--2---:R-:W-:Y:S01]  /*0350*/  SHF.L.U64.HI R7, R6.reuse, 0x1, R7 ;  /* 0x0000000106077819 */ /* 0x044fe20000010207 */
[----:B------:R-:W-:-:S03]  /*0360*/  IMAD.SHL.U32 R6, R6, 0x2, RZ ;  /* 0x0000000206067824 */ /* 0x000fc600078e00ff */
[--C-:B------:R-:W-:Y:S02]  /*0370*/  SHF.R.U32.HI R9, RZ, 0x4, R7.reuse ;  /* 0x00000004ff097819 */ /* 0x100fe40000011607 */
[----:B------:R-:W-:-:S05]  /*0380*/  SHF.R.U64 R6, R6, 0x4, R7 ;  /* 0x0000000406067819 */ /* 0x000fca0000001207 */
[----:B------:R4:W-:Y:S01]  /*0390*/  STS [UR8+0xc], R6 ;  /* 0x00000c06ff007988 */ /* 0x0009e20008000808 */
[----:B-1----:R-:W-:Y:S02]  /*03a0*/  LOP3.LUT R5, R5, 0x7, RZ, 0xb8, !PT ;  /* 0x0000000705057812 */ /* 0x002fe400078eb8ff */
[----:B---3--:R-:W-:-:S03]  /*03b0*/  LOP3.LUT R4, R4, 0xf, R9, 0xb8, !PT ;  /* 0x0000000f04047812 */ /* 0x008fc600078eb809 */
[----:B------:R4:W-:Y:S04]  /*03c0*/  STS [UR8+0x34], R5 ;  /* 0x00003405ff007988 */ /* 0x0009e80008000808 */
[----:B------:R4:W-:Y:S02]  /*03d0*/  STS [UR8+0x1c], R4 ;  /* 0x00001c04ff007988 */ /* 0x0009e40008000808 */
.L_x_5:
[----:B------:R-:W-:Y:S05]  /*03e0*/  BSYNC B0 ;  /* 0x0000000000007941 */ /* 0x000fea0003800000 */
.L_x_4:
[----:B------:R-:W-:Y:S04]  /*03f0*/  BSSY B1, `(.L_x_6) ;  /* 0x000001b000017945 */ /* 0x000fe80003800000 */
[----:B------:R-:W-:Y:S01]  /*0400*/  BSSY B0, `(.L_x_7) ;  /* 0x0000016000007945 */ /* 0x000fe20003800000 */
[----:B-12-4-:R-:W-:-:S03]  /*0410*/  IMAD.MOV.U32 R4, RZ, RZ, RZ ;  /* 0x000000ffff047224 */ /* 0x016fc600078e00ff */
[----:B------:R-:W-:Y:S05]  /*0420*/  @P2 BRA `(.L_x_8) ;  /* 0x0000000000202947 */ /* 0x000fea0003800000 */
[----:B------:R-:W1:Y:S02]  /*0430*/  LDS R5, [UR8+0x34] ;  /* 0x00003408ff057984 */ /* 0x000e640008000800 */
[----:B-1----:R-:W-:-:S05]  /*0440*/  LOP3.LUT R5, R5, 0x38, RZ, 0xb8, !PT ;  /* 0x0000003805057812 */ /* 0x002fca00078eb8ff */
[----:B------:R1:W-:Y:S01]  /*0450*/  STS [UR8+0x34], R5 ;  /* 0x00003405ff007988 */ /* 0x0003e20008000808 */
[----:B------:R-:W-:Y:S05]  /*0460*/  @P2 BRA `(.L_x_9) ;  /* 0x0000000000202947 */ /* 0x000fea0003800000 */
[----:B-1----:R-:W1:Y:S01]  /*0470*/  LDS R5, [UR8+0x8] ;  /* 0x00000808ff057984 */ /* 0x002e620008000800 */
[----:B------:R-:W-:-:S05]  /*0480*/  IMAD.MOV.U32 R6, RZ, RZ, 0x780 ;  /* 0x00000780ff067424 */ /* 0x000fca00078e00ff */
[----:B-1----:R-:W-:-:S05]  /*0490*/  LOP3.LUT R5, R5, 0x300, R6, 0xd8, !PT ;  /* 0x0000030005057812 */ /* 0x002fca00078ed806 */
[----:B------:R1:W-:Y:S02]  /*04a0*/  STS [UR8+0x8], R5 ;  /* 0x00000805ff007988 */ /* 0x0003e40008000808 */
.L_x_8:
[----:B------:R-:W-:Y:S05]  /*04b0*/  @P2 BRA `(.L_x_10) ;  /* 0x0000000000282947 */ /* 0x000fea0003800000 */
[----:B-1----:R-:W1:Y:S02]  /*04c0*/  LDS R5, [UR8+0x8] ;  /* 0x00000808ff057984 */ /* 0x002e640008000800 */
[----:B-1----:R-:W-:-:S05]  /*04d0*/  LOP3.LUT R5, R5, 0x1800, RZ, 0xb8, !PT ;  /* 0x0000180005057812 */ /* 0x002fca00078eb8ff */
[----:B------:R2:W-:Y:S02]  /*04e0*/  STS [UR8+0x8], R5 ;  /* 0x00000805ff007988 */ /* 0x0005e40008000808 */
.L_x_9:
[----:B------:R-:W-:Y:S05]  /*04f0*/  @P2 BREAK B0 ;  /* 0x0000000000002942 */ /* 0x000fea0003800000 */
[----:B------:R-:W-:Y:S05]  /*0500*/  @P2 BRA `(.L_x_11) ;  /* 0x0000000000242947 */ /* 0x000fea0003800000 */
[----:B------:R-:W3:Y:S01]  /*0510*/  LDS R6, [UR8+0x8] ;  /* 0x00000808ff067984 */ /* 0x000ee20008000800 */
[----:B-12---:R-:W-:-:S05]  /*0520*/  IMAD.MOV.U32 R5, RZ, RZ, 0x6000 ;  /* 0x00006000ff057424 */ /* 0x006fca00078e00ff */
[----:B---3--:R-:W-:-:S04]  /*0530*/  LOP3.LUT R5, R6, 0x4000, R5, 0xd8, !PT ;  /* 0x0000400006057812 */ /* 0x008fc800078ed805 */
[----:B------:R-:W-:-:S05]  /*0540*/  LOP3.LUT R5, R5, 0x400000, RZ, 0xb8, !PT ;  /* 0x0040000005057812 */ /* 0x000fca00078eb8ff */
[----:B------:R2:W-:Y:S02]  /*0550*/  STS [UR8+0x8], R5 ;  /* 0x00000805ff007988 */ /* 0x0005e40008000808 */
.L_x_10:
[----:B------:R-:W-:Y:S05]  /*0560*/  BSYNC B0 ;  /* 0x0000000000007941 */ /* 0x000fea0003800000 */
.L_x_7:
[----:B-12---:R-:W1:Y:S02]  /*0570*/  @!P2 LDS R5, [UR8+0x8] ;  /* 0x00000808ff05a984 */ /* 0x006e640008000800 */
[----:B-1----:R-:W-:-:S05]  /*0580*/  @!P2 LOP3.LUT R5, R5, 0x8000, RZ, 0xb8, !PT ;  /* 0x000080000505a812 */ /* 0x002fca00078eb8ff */
[----:B------:R3:W-:Y:S02]  /*0590*/  @!P2 STS [UR8+0x8], R5 ;  /* 0x00000805ff00a988 */ /* 0x0007e40008000808 */
.L_x_11:
[----:B------:R-:W-:Y:S05]  /*05a0*/  BSYNC B1 ;  /* 0x0000000000017941 */ /* 0x000fea0003800000 */
.L_x_6:
[----:B------:R-:W-:Y:S05]  /*05b0*/  WARPSYNC.ALL ;  /* 0x0000000000007948 */ /* 0x000fea0003800000 */
[----:B------:R-:W-:Y:S05]  /*05c0*/  @P0 BRA `(.L_x_12) ;  /* 0x0000000000280947 */ /* 0x000fea0003800000 */
[----:B-123--:R-:W1:Y:S01]  /*05d0*/  S2R R5, SR_LANEID ;  /* 0x0000000000057919 */ /* 0x00ee620000000000 */
[----:B------:R-:W-:Y:S05]  /*05e0*/  WARPSYNC.ALL ;  /* 0x0000000000007948 */ /* 0x000fea0003800000 */
[----:B-1----:R-:W-:-:S05]  /*05f0*/  IMAD.SHL.U32 R5, R5, 0x4, RZ ;  /* 0x0000000405057824 */ /* 0x002fca00078e00ff */
[----:B------:R-:W1:Y:S01]  /*0600*/  LDS R9, [R5+UR8] ;  /* 0x0000000805097984 */ /* 0x000e620008000800 */
[----:B------:R-:W-:-:S05]  /*0610*/  IADD3 R6, P1, R5, UR16, RZ ;  /* 0x0000001005067c10 */ /* 0x000fca000ff3e0ff */
[----:B------:R-:W-:-:S05]  /*0620*/  IMAD.X R7, RZ, RZ, UR17, P1 ;  /* 0x00000011ff077e24 */ /* 0x000fca00088e06ff */
[----:B-1----:R4:W5:Y:S01]  /*0630*/  ATOMG.E.EXCH.STRONG.GPU PT, RZ, [R6], R9 ;  /* 0x0000000906ff73a8 */ /* 0x00296200041ee100 */
[----:B------:R-:W-:-:S04]  /*0640*/  DEPBAR {5,4,3,2,1,0} ;  /* 0x0000003f0000791a */ /* 0x000fc80000000000 */
[----:B------:R4:W-:Y:S01]  /*0650*/  UTMACCTL.IV [UR16] ;  /* 0x00000000100079b9 */ /* 0x0009e20008000000 */
[----:B------:R-:W-:Y:S01]  /*0660*/  NOP ;  /* 0x0000000000007918 */ /* 0x000fe20000000000 */
.L_x_12:
[----:B------:R-:W-:Y:S05]  /*0670*/  @P0 BRA `(.L_x_13) ;  /* 0x00000000000c0947 */ /* 0x000fea0003800000 */
[----:B------:R0:W-:Y:S01]  /*0680*/  UTMACMDFLUSH ;  /* 0x00000000000079b7 */ /* 0x0001e20000000000 */
[----:B------:R-:W-:Y:S05]  /*0690*/  @P0 BRA `(.L_x_13) ;  /* 0x0000000000040947 */ /* 0x000fea0003800000 */
[----:B------:R-:W-:-:S04]  /*06a0*/  DEPBAR.LE SB0, 0x0 ;  /* 0x000080000000791a */ /* 0x000fc80000000000 */
.L_x_13:
[----:B------:R-:W-:Y:S05]  /*06b0*/  WARPSYNC.ALL ;  /* 0x0000000000007948 */ /* 0x000fea0003800000 */
[----:B-----5:R-:W-:Y:S06]  /*06c0*/  BAR.SYNC.DEFER_BLOCKING 0x0 ;  /* 0x0000000000007b1d */ /* 0x020fec0000010000 */
[----:B------:R-:W-:Y:S02]  /*06d0*/  BSSY B1, `(.L_x_14) ;  /* 0x000000b000017945 */ /* 0x000fe40003800000 */
[----:B------:R-:W-:Y:S06]  /*06e0*/  BAR.SYNC.DEFER_BLOCKING 0x0 ;  /* 0x0000000000007b1d */ /* 0x000fec0000010000 */
[----:B------:R5:W-:Y:S01]  /*06f0*/  @!P0 STS [R12], RZ ;  /* 0x000000ff0c008388 */ /* 0x000be20000000800 */
[----:B------:R-:W-:Y:S01]  /*0700*/  NOP ;  /* 0x0000000000007918 */ /* 0x000fe20000000000 */
[----:B------:R-:W-:Y:S05]  /*0710*/  @P2 BRA `(.L_x_15) ;  /* 0x0000000000182947 */ /* 0x000fea0003800000 */
[----:B-123--:R-:W1:Y:S01]  /*0720*/  LDS R5, [UR8+0x8] ;  /* 0x00000808ff057984 */ /* 0x00ee620008000800 */
[----:B------:R-:W2:Y:S01]  /*0730*/  LDC.64 R14, c[0x0][0x218] ;  /* 0x00008600ff0e7b82 */ /* 0x000ea20000000a00 */
[----:B----4-:R-:W-:Y:S02]  /*0740*/  IMAD.MOV.U32 R6, RZ, RZ, 0x70 ;  /* 0x00000070ff067424 */ /* 0x010fe400078e00ff */
[----:B--2---:R2:W-:Y:S03]  /*0750*/  STS.64 [UR8], R14 ;  /* 0x0000000eff007988 */ /* 0x0045e60008000a08 */
[----:B-1----:R-:W-:-:S05]  /*0760*/  LOP3.LUT R5, R5, 0x10, R6, 0xd8, !PT ;  /* 0x0000001005057812 */ /* 0x002fca00078ed806 */
[----:B------:R2:W-:Y:S02]  /*0770*/  STS [UR8+0x8], R5 ;  /* 0x00000805ff007988 */ /* 0x0005e40008000808 */
.L_x_15:
[----:B----4-:R-:W-:Y:S05]  /*0780*/  BSYNC B1 ;  /* 0x0000000000017941 */ /* 0x010fea0003800000 */
.L_x_14:
[----:B------:R-:W-:Y:S04]  /*0790*/  BSSY B2, `(.L_x_16) ;  /* 0x000000f000027945 */ /* 0x000fe80003800000 */
[----:B------:R-:W-:Y:S04]  /*07a0*/  BSSY B1, `(.L_x_17) ;  /* 0x000000c000017945 */ /* 0x000fe80003800000 */
[----:B------:R-:W-:Y:S05]  /*07b0*/  @P2 BRA `(.L_x_18) ;  /* 0x0000000000282947 */ /* 0x000fea0003800000 */
[----:B-123--:R-:W1:Y:S01]  /*07c0*/  LDS R5, [UR8+0x34] ;  /* 0x00003408ff057984 */ /* 0x00ee620008000800 */
[----:B------:R-:W-:Y:S01]  /*07d0*/  IMAD.MOV.U32 R6, RZ, RZ, 0x1f000000 ;  /* 0x1f000000ff067424 */ /* 0x000fe200078e00ff */
[----:B------:R-:W-:Y:S05]  /*07e0*/  @P2 BREAK B1 ;  /* 0x0000000000012942 */ /* 0x000fea0003800000 */
[----:B-1----:R-:W-:-:S05]  /*07f0*/  LOP3.LUT R5, R5, 0xff000000, R6, 0xb8, !PT ;  /* 0xff00000005057812 */ /* 0x002fca00078eb806 */
[----:B------:R1:W-:Y:S01]  /*0800*/  STS [UR8+0x34], R5 ;  /* 0x00003405ff007988 */ /* 0x0003e20008000808 */
[----:B------:R-:W-:Y:S05]  /*0810*/  @P2 BRA `(.L_x_19) ;  /* 0x0000000000182947 */ /* 0x000fea0003800000 */
[----:B------:R-:W2:Y:S01]  /*0820*/  LDS R6, [UR8+0x38] ;  /* 0x00003808ff067984 */ /* 0x000ea20008000800 */
[----:B-1----:R-:W-:-:S05]  /*0830*/  IMAD.MOV.U32 R5, RZ, RZ, 0x3f ;  /* 0x0000003fff057424 */ /* 0x002fca00078e00ff */
[----:B--2---:R-:W-:-:S05]  /*0840*/  LOP3.LUT R5, R6, 0xff, R5, 0xb8, !PT ;  /* 0x000000ff06057812 */ /* 0x004fca00078eb805 */
[----:B------:R4:W-:Y:S02]  /*0850*/  STS [UR8+0x38], R5 ;  /* 0x00003805ff007988 */ /* 0x0009e40008000808 */
.L_x_18:
[----:B------:R-:W-:Y:S05]  /*0860*/  BSYNC B1 ;  /* 0x0000000000017941 */ /* 0x000fea0003800000 */
.L_x_17:
[----:B------:R1:W-:Y:S02]  /*0870*/  @!P2 STS [UR8+0x20], R8 ;  /* 0x00002008ff00a988 */ /* 0x0003e40008000808 */
.L_x_19:
[----:B------:R-:W-:Y:S05]  /*0880*/  BSYNC B2 ;  /* 0x0000000000027941 */ /* 0x000fea0003800000 */
.L_x_16:
[----:B------:R-:W-:Y:S05]  /*0890*/  WARPSYNC.ALL ;  /* 0x0000000000007948 */ /* 0x000fea0003800000 */
[----:B-1234-:R-:W1:Y:S01]  /*08a0*/  LDC R5, c[0x0][0x22c] ;  /* 0x00008b00ff057b82 */ /* 0x01ee620000000800 */
[----:B------:R-:W-:Y:S01]  /*08b0*/  BSSY B2, `(.L_x_20) ;  /* 0x0000010000027945 */ /* 0x000fe20003800000 */
[----:B-1----:R-:W-:-:S05]  /*08c0*/  VIADD R5, R5, 0xffffffff ;  /* 0xffffffff05057836 */ /* 0x002fca0000000000 */
[----:B------:R1:W-:Y:S01]  /*08d0*/  @!P2 STS [UR8+0x24], R5 ;  /* 0x00002405ff00a988 */ /* 0x0003e20008000808 */
[----:B------:R-:W-:Y:S05]  /*08e0*/  @P2 BRA `(.L_x_21) ;  /* 0x0000000000302947 */ /* 0x000fea0003800000 */
[----:B------:R-:W2:Y:S01]  /*08f0*/  LDS R7, [UR8+0x34] ;  /* 0x00003408ff077984 */ /* 0x000ea20008000800 */
[----:B------:R-:W3:Y:S03]  /*0900*/  LDC.64 R8, c[0x0][0x240] ;  /* 0x00009000ff087b82 */ /* 0x000ee60000000a00 */
[----:B------:R-:W4:Y:S01]  /*0910*/  LDS R6, [UR8+0x1c] ;  /* 0x00001c08ff067984 */ /* 0x000f220008000800 */
[C---:B---3--:R-:W-:Y:S01]  /*0920*/  SHF.L.U64.HI R9, R8.reuse, 0x1, R9 ;  /* 0x0000000108097819 */ /* 0x048fe20000010209 */
[----:B------:R-:W-:-:S03]  /*0930*/  IMAD.SHL.U32 R8, R8, 0x2, RZ ;  /* 0x0000000208087824 */ /* 0x000fc600078e00ff */
[--C-:B------:R-:W-:Y:S02]  /*0940*/  SHF.R.U32.HI R11, RZ, 0x4, R9.reuse ;  /* 0x00000004ff0b7819 */ /* 0x100fe40000011609 */
[----:B------:R-:W-:-:S05]  /*0950*/  SHF.R.U64 R8, R8, 0x4, R9 ;  /* 0x0000000408087819 */ /* 0x000fca0000001209 */
[----:B------:R3:W-:Y:S01]  /*0960*/  STS [UR8+0xc], R8 ;  /* 0x00000c08ff007988 */ /* 0x0007e20008000808 */
[----:B--2---:R-:W-:Y:S02]  /*0970*/  LOP3.LUT R7, R7, 0x7, RZ, 0xb8, !PT ;  /* 0x0000000707077812 */ /* 0x004fe400078eb8ff */
[----:B----4-:R-:W-:-:S03]  /*0980*/  LOP3.LUT R6, R6, 0xf, R11, 0xb8, !PT ;  /* 0x0000000f06067812 */ /* 0x010fc600078eb80b */
[----:B------:R3:W-:Y:S04]  /*0990*/  STS [UR8+0x34], R7 ;  /* 0x00003407ff007988 */ /* 0x0007e80008000808 */
[----:B------:R3:W-:Y:S02]  /*09a0*/  STS [UR8+0x1c], R6 ;  /* 0x00001c06ff007988 */ /* 0x0007e40008000808 */
.L_x_21:
[----:B------:R-:W-:Y:S05]  /*09b0*/  BSYNC B2 ;  /* 0x0000000000027941 */ /* 0x000fea0003800000 */
.L_x_20:
[----:B------:R-:W-:Y:S04]  /*09c0*/  BSSY B3, `(.L_x_22) ;  /* 0x000001a000037945 */ /* 0x000fe80003800000 */
[----:B------:R-:W-:Y:S04]  /*09d0*/  BSSY B2, `(.L_x_23) ;  /* 0x0000015000027945 */ /* 0x000fe80003800000 */
[----:B------:R-:W-:Y:S05]  /*09e0*/  @P2 BRA `(.L_x_24) ;  /* 0x0000000000202947 */ /* 0x000fea0003800000 */
[----:B---3--:R-:W2:Y:S02]  /*09f0*/  LDS R6, [UR8+0x34] ;  /* 0x00003408ff067984 */ /* 0x008ea40008000800 */
[----:B--2---:R-:W-:-:S05]  /*0a00*/  LOP3.LUT R6, R6, 0x38, RZ, 0xb8, !PT ;  /* 0x0000003806067812 */ /* 0x004fca00078eb8ff */
[----:B------:R2:W-:Y:S01]  /*0a10*/  STS [UR8+0x34], R6 ;  /* 0x00003406ff007988 */ /* 0x0005e20008000808 */
[----:B------:R-:W-:Y:S05]  /*0a20*/  @P2 BRA `(.L_x_25) ;  /* 0x0000000000202947 */ /* 0x000fea0003800000 */
[----:B--2---:R-:W2:Y:S01]  /*0a30*/  LDS R6, [UR8+0x8] ;  /* 0x00000808ff067984 */ /* 0x004ea20008000800 */
[----:B------:R-:W-:-:S05]  /*0a40*/  IMAD.MOV.U32 R7, RZ, RZ, 0x780 ;  /* 0x00000780ff077424 */ /* 0x000fca00078e00ff */
[----:B--2---:R-:W-:-:S05]  /*0a50*/  LOP3.LUT R6, R6, 0x300, R7, 0xd8, !PT ;  /* 0x0000030006067812 */ /* 0x004fca00078ed807 */
[----:B------:R2:W-:Y:S02]  /*0a60*/  STS [UR8+0x8], R6 ;  /* 0x00000806ff007988 */ /* 0x0005e40008000808 */
.L_x_24:
[----:B------:R-:W-:Y:S05]  /*0a70*/  @P2 BRA `(.L_x_26) ;  /* 0x0000000000282947 */ /* 0x000fea0003800000 */
[----:B--23--:R-:W2:Y:S02]  /*0a80*/  LDS R6, [UR8+0x8] ;  /* 0x00000808ff067984 */ /* 0x00cea40008000800 */
[----:B--2---:R-:W-:-:S05]  /*0a90*/  LOP3.LUT R6, R6, 0x1800, RZ, 0xb8, !PT ;  /* 0x0000180006067812 */ /* 0x004fca00078eb8ff */
[----:B------:R3:W-:Y:S02]  /*0aa0*/  STS [UR8+0x8], R6 ;  /* 0x00000806ff007988 */ /* 0x0007e40008000808 */
.L_x_25:
[----:B------:R-:W-:Y:S05]  /*0ab0*/  @P2 BREAK B2 ;  /* 0x0000000000022942 */ /* 0x000fea0003800000 */
[----:B------:R-:W-:Y:S05]  /*0ac0*/  @P2 BRA `(.L_x_27) ;  /* 0x0000000000242947 */ /* 0x000fea0003800000 */
[----:B--23--:R-:W2:Y:S01]  /*0ad0*/  LDS R6, [UR8+0x8] ;  /* 0x00000808ff067984 */ /* 0x00cea20008000800 */
[----:B------:R-:W-:-:S05]  /*0ae0*/  IMAD.MOV.U32 R7, RZ, RZ, 0x6000 ;  /* 0x00006000ff077424 */ /* 0x000fca00078e00ff */
[----:B--2---:R-:W-:-:S04]  /*0af0*/  LOP3.LUT R6, R6, 0x4000, R7, 0xd8, !PT ;  /* 0x0000400006067812 */ /* 0x004fc800078ed807 */
[----:B------:R-:W-:-:S05]  /*0b00*/  LOP3.LUT R6, R6, 0x400000, RZ, 0xb8, !PT ;  /* 0x0040000006067812 */ /* 0x000fca00078eb8ff */
[----:B------:R4:W-:Y:S02]  /*0b10*/  STS [UR8+0x8], R6 ;  /* 0x00000806ff007988 */ /* 0x0009e40008000808 */
.L_x_26:
[----:B------:R-:W-:Y:S05]  /*0b20*/  BSYNC B2 ;  /* 0x0000000000027941 */ /* 0x000fea0003800000 */
.L_x_23:
[----:B--234-:R-:W2:Y:S02]  /*0b30*/  @!P2 LDS R6, [UR8+0x8] ;  /* 0x00000808ff06a984 */ /* 0x01cea40008000800 */
[----:B--2---:R-:W-:-:S05]  /*0b40*/  @!P2 LOP3.LUT R6, R6, 0x8000, RZ, 0xb8, !PT ;  /* 0x000080000606a812 */ /* 0x004fca00078eb8ff */
[----:B------:R4:W-:Y:S02]  /*0b50*/  @!P2 STS [UR8+0x8], R6 ;  /* 0x00000806ff00a988 */ /* 0x0009e40008000808 */
.L_x_27:
[----:B------:R-:W-:Y:S05]  /*0b60*/  BSYNC B3 ;  /* 0x0000000000037941 */ /* 0x000fea0003800000 */
.L_x_22:
[----:B------:R-:W-:Y:S05]  /*0b70*/  WARPSYNC.ALL ;  /* 0x0000000000007948 */ /* 0x000fea0003800000 */
[----:B------:R-:W-:-:S04]  /*0b80*/  UIADD3 UR19, UR4, 0x80, URZ ;  /* 0x0000008004137890 */ /* 0x000fc8000fffe03f */
[----:B------:R-:W-:-:S04]  /*0b90*/  UIADD3 UR18, UP0, UR19, UR20, URZ ;  /* 0x0000001413127290 */ /* 0x000fc8000ff1e03f */
[----:B------:R-:W-:Y:S01]  /*0ba0*/  ULEA.HI.X.SX32 UR19, UR19, UR21, 0x1, UP0 ;  /* 0x0000001513137291 */ /* 0x000fe200080f0e3f */
[----:B------:R-:W-:Y:S11]  /*0bb0*/  @P0 BRA `(.L_x_28) ;  /* 0x0000000000280947 */ /* 0x000ff60003800000 */
[----:B--234-:R-:W2:Y:S01]  /*0bc0*/  S2R R6, SR_LANEID ;  /* 0x0000000000067919 */ /* 0x01cea20000000000 */
[----:B------:R-:W-:Y:S05]  /*0bd0*/  WARPSYNC.ALL ;  /* 0x0000000000007948 */ /* 0x000fea0003800000 */
[----:B--2---:R-:W-:-:S05]  /*0be0*/  IMAD.SHL.U32 R8, R6, 0x4, RZ ;  /* 0x0000000406087824 */ /* 0x004fca00078e00ff */
[----:B------:R-:W2:Y:S01]  /*0bf0*/  LDS R9, [R8+UR8] ;  /* 0x0000000808097984 */ /* 0x000ea20008000800 */
[----:B------:R-:W-:-:S05]  /*0c00*/  IADD3 R6, P1, R8, UR18, RZ ;  /* 0x0000001208067c10 */ /* 0x000fca000ff3e0ff */
[----:B------:R-:W-:-:S05]  /*0c10*/  IMAD.X R7, RZ, RZ, UR19, P1 ;  /* 0x00000013ff077e24 */ /* 0x000fca00088e06ff */
[----:B--2---:R2:W3:Y:S01]  /*0c20*/  ATOMG.E.EXCH.STRONG.GPU PT, RZ, [R6], R9 ;  /* 0x0000000906ff73a8 */ /* 0x0044e200041ee100 */
[----:B------:R-:W-:-:S04]  /*0c30*/  DEPBAR {5,4,3,2,1,0} ;  /* 0x0000003f0000791a */ /* 0x000fc80000000000 */
[----:B------:R2:W-:Y:S01]  /*0c40*/  UTMACCTL.IV [UR18] ;  /* 0x00000000120079b9 */ /* 0x0005e20008000000 */
[----:B------:R-:W-:Y:S01]  /*0c50*/  NOP ;  /* 0x0000000000007918 */ /* 0x000fe20000000000 */
.L_x_28:
[----:B------:R-:W-:Y:S05]  /*0c60*/  @P0 BRA `(.L_x_29) ;  /* 0x00000000000c0947 */ /* 0x000fea0003800000 */
[----:B------:R0:W-:Y:S01]  /*0c70*/  UTMACMDFLUSH ;  /* 0x00000000000079b7 */ /* 0x0001e20000000000 */
[----:B------:R-:W-:Y:S05]  /*0c80*/  @P0 BRA `(.L_x_29) ;  /* 0x0000000000040947 */ /* 0x000fea0003800000 */
[----:B------:R-:W-:-:S04]  /*0c90*/  DEPBAR.LE SB0, 0x0 ;  /* 0x000080000000791a */ /* 0x000fc80000000000 */
.L_x_29:
[----:B------:R-:W-:Y:S05]  /*0ca0*/  WARPSYNC.ALL ;  /* 0x0000000000007948 */ /* 0x000fea0003800000 */
[----:B---3--:R-:W-:Y:S06]  /*0cb0*/  BAR.SYNC.DEFER_BLOCKING 0x0 ;  /* 0x0000000000007b1d */ /* 0x008fec0000010000 */
[----:B------:R-:W-:Y:S02]  /*0cc0*/  BSSY B3, `(.L_x_30) ;  /* 0x000000b000037945 */ /* 0x000fe40003800000 */
[----:B------:R-:W-:Y:S06]  /*0cd0*/  BAR.SYNC.DEFER_BLOCKING 0x0 ;  /* 0x0000000000007b1d */ /* 0x000fec0000010000 */
[----:B------:R3:W-:Y:S01]  /*0ce0*/  @!P0 STS [R12], RZ ;  /* 0x000000ff0c008388 */ /* 0x0007e20000000800 */
[----:B------:R-:W-:Y:S01]  /*0cf0*/  NOP ;  /* 0x0000000000007918 */ /* 0x000fe20000000000 */
[----:B------:R-:W-:Y:S05]  /*0d00*/  @P2 BRA `(.L_x_31) ;  /* 0x0000000000182947 */ /* 0x000fea0003800000 */
[----:B--2-4-:R-:W2:Y:S01]  /*0d10*/  LDS R6, [UR8+0x8] ;  /* 0x00000808ff067984 */ /* 0x014ea20008000800 */
[----:B------:R-:W4:Y:S01]  /*0d20*/  LDC.64 R8, c[0x0][0x220] ;  /* 0x00008800ff087b82 */ /* 0x000f220000000a00 */
[----:B------:R-:W-:Y:S02]  /*0d30*/  IMAD.MOV.U32 R7, RZ, RZ, 0x70 ;  /* 0x00000070ff077424 */ /* 0x000fe400078e00ff */
[----:B----4-:R4:W-:Y:S03]  /*0d40*/  STS.64 [UR8], R8 ;  /* 0x00000008ff007988 */ /* 0x0109e60008000a08 */
[----:B--2---:R-:W-:-:S05]  /*0d50*/  LOP3.LUT R6, R6, 0x10, R7, 0xd8, !PT ;  /* 0x0000001006067812 */ /* 0x004fca00078ed807 */
[----:B------:R4:W-:Y:S02]  /*0d60*/  STS [UR8+0x8], R6 ;  /* 0x00000806ff007988 */ /* 0x0009e40008000808 */
.L_x_31:
[----:B--2---:R-:W-:Y:S05]  /*0d70*/  BSYNC B3 ;  /* 0x0000000000037941 */ /* 0x004fea0003800000 */
.L_x_30:
[----:B------:R-:W-:Y:S04]  /*0d80*/  BSSY B4, `(.L_x_32) ;  /* 0x0000011000047945 */ /* 0x000fe80003800000 */
[----:B------:R-:W-:Y:S04]  /*0d90*/  BSSY B3, `(.L_x_33) ;  /* 0x000000e000037945 */ /* 0x000fe80003800000 */
[----:B------:R-:W-:Y:S05]  /*0da0*/  @P2 BRA `(.L_x_34) ;  /* 0x0000000000242947 */ /* 0x000fea0003800000 */
[----:B----4-:R-:W2:Y:S01]  /*0db0*/  LDS R6, [UR8+0x34] ;  /* 0x00003408ff067984 */ /* 0x010ea20008000800 */
[----:B------:R-:W-:-:S05]  /*0dc0*/  IMAD.MOV.U32 R7, RZ, RZ, 0x3f000000 ;  /* 0x3f000000ff077424 */ /* 0x000fca00078e00ff */
[----:B--2---:R-:W-:-:S05]  /*0dd0*/  LOP3.LUT R6, R6, 0xff000000, R7, 0xb8, !PT ;  /* 0xff00000006067812 */ /* 0x004fca00078eb807 */
[----:B------:R2:W-:Y:S01]  /*0de0*/  STS [UR8+0x34], R6 ;  /* 0x00003406ff007988 */ /* 0x0005e20008000808 */
[----:B------:R-:W-:Y:S05]  /*0df0*/  @P2 BRA `(.L_x_35) ;  /* 0x00000000001c2947 */ /* 0x000fea0003800000 */
[----:B--2---:R-:W2:Y:S01]  /*0e00*/  LDS R6, [UR8+0x38] ;  /* 0x00003808ff067984 */ /* 0x004ea20008000800 */
[----:B------:R-:W-:-:S05]  /*0e10*/  IMAD.MOV.U32 R7, RZ, RZ, 0x7f ;  /* 0x0000007fff077424 */ /* 0x000fca00078e00ff */
[----:B--2---:R-:W-:-:S05]  /*0e20*/  LOP3.LUT R6, R6, 0xff, R7, 0xb8, !PT ;  /* 0x000000ff06067812 */ /* 0x004fca00078eb807 */
[----:B------:R2:W-:Y:S02]  /*0e30*/  STS [UR8+0x38], R6 ;  /* 0x00003806ff007988 */ /* 0x0005e40008000808 */
.L_x_34:
[----:B------:R-:W-:Y:S05]  /*0e40*/  @P2 BREAK B3 ;  /* 0x0000000000032942 */ /* 0x000fea0003800000 */
[----:B------:R-:W-:Y:S05]  /*0e50*/  @P2 BRA `(.L_x_36) ;  /* 0x00000000000c2947 */ /* 0x000fea0003800000 */
[----:B------:R1:W-:Y:S02]  /*0e60*/  STS [UR8+0x20], R5 ;  /* 0x00002005ff007988 */ /* 0x0003e40008000808 */
.L_x_35:
[----:B------:R-:W-:Y:S05]  /*0e70*/  BSYNC B3 ;  /* 0x0000000000037941 */ /* 0x000fea0003800000 */
.L_x_33:
[----:B------:R1:W-:Y:S02]  /*0e80*/  @!P2 STS [UR8+0x24], R3 ;  /* 0x00002403ff00a988 */ /* 0x0003e40008000808 */
.L_x_36:
[----:B------:R-:W-:Y:S05]  /*0e90*/  BSYNC B4 ;  /* 0x0000000000047941 */ /* 0x000fea0003800000 */
.L_x_32:
[----:B------:R-:W-:Y:S05]  /*0ea0*/  WARPSYNC.ALL ;  /* 0x0000000000007948 */ /* 0x000fea0003800000 */
[----:B------:R-:W-:Y:S04]  /*0eb0*/  BSSY B4, `(.L_x_37) ;  /* 0x000000e000047945 */ /* 0x000fe80003800000 */
[----:B------:R-:W-:Y:S05]  /*0ec0*/  @P2 BRA `(.L_x_38) ;  /* 0x0000000000302947 */ /* 0x000fea0003800000 */
[----:B-1----:R-:W1:Y:S01]  /*0ed0*/  LDS R5, [UR8+0x34] ;  /* 0x00003408ff057984 */ /* 0x002e620008000800 */
[----:B--2-4-:R-:W2:Y:S03]  /*0ee0*/  LDC.64 R6, c[0x0][0x248] ;  /* 0x00009200ff067b82 */ /* 0x014ea60000000a00 */
[----:B------:R-:W4:Y:S01]  /*0ef0*/  LDS R3, [UR8+0x1c] ;  /* 0x00001c08ff037984 */ /* 0x000f220008000800 */
[C---:B--2---:R-:W-:Y:S01]  /*0f00*/  SHF.L.U64.HI R7, R6.reuse, 0x1, R7 ;  /* 0x0000000106077819 */ /* 0x044fe20000010207 */
[----:B------:R-:W-:-:S03]  /*0f10*/  IMAD.SHL.U32 R6, R6, 0x2, RZ ;  /* 0x0000000206067824 */ /* 0x000fc600078e00ff */
[--C-:B------:R-:W-:Y:S02]  /*0f20*/  SHF.R.U32.HI R8, RZ, 0x4, R7.reuse ;  /* 0x00000004ff087819 */ /* 0x100fe40000011607 */
[----:B------:R-:W-:-:S05]  /*0f30*/  SHF.R.U64 R6, R6, 0x4, R7 ;  /* 0x0000000406067819 */ /* 0x000fca0000001207 */
[----:B------:R2:W-:Y:S01]  /*0f40*/  STS [UR8+0xc], R6 ;  /* 0x00000c06ff007988 */ /* 0x0005e20008000808 */
[----:B-1----:R-:W-:Y:S02]  /*0f50*/  LOP3.LUT R5, R5, 0x7, RZ, 0xb8, !PT ;  /* 0x0000000705057812 */ /* 0x002fe400078eb8ff */
[----:B----4-:R-:W-:-:S03]  /*0f60*/  LOP3.LUT R3, R3, 0xf, R8, 0xb8, !PT ;  /* 0x0000000f03037812 */ /* 0x010fc600078eb808 */
[----:B------:R2:W-:Y:S04]  /*0f70*/  STS [UR8+0x34], R5 ;  /* 0x00003405ff007988 */ /* 0x0005e80008000808 */
[----:B------:R2:W-:Y:S02]  /*0f80*/  STS [UR8+0x1c], R3 ;  /* 0x00001c03ff007988 */ /* 0x0005e40008000808 */
.L_x_38:
[----:B------:R-:W-:Y:S05]  /*0f90*/  BSYNC B4 ;  /* 0x0000000000047941 */ /* 0x000fea0003800000 */
.L_x_37:
[----:B------:R-:W-:Y:S04]  /*0fa0*/  BSSY B4, `(.L_x_39) ;  /* 0x000001a000047945 */ /* 0x000fe80003800000 */
[----:B------:R-:W-:Y:S04]  /*0fb0*/  BSSY B5, `(.L_x_40) ;  /* 0x0000015000057945 */ /* 0x000fe80003800000 */
[----:B------:R-:W-:Y:S05]  /*0fc0*/  @P2 BRA `(.L_x_41) ;  /* 0x0000000000202947 */ /* 0x000fea0003800000 */
[----:B-12---:R-:W1:Y:S02]  /*0fd0*/  LDS R3, [UR8+0x34] ;  /* 0x00003408ff037984 */ /* 0x006e640008000800 */
[----:B-1----:R-:W-:-:S05]  /*0fe0*/  LOP3.LUT R3, R3, 0x38, RZ, 0xb8, !PT ;  /* 0x0000003803037812 */ /* 0x002fca00078eb8ff */
[----:B------:R1:W-:Y:S01]  /*0ff0*/  STS [UR8+0x34], R3 ;  /* 0x00003403ff007988 */ /* 0x0003e20008000808 */
[----:B------:R-:W-:Y:S05]  /*1000*/  @P2 BRA `(.L_x_42) ;  /* 0x0000000000202947 */ /* 0x000fea0003800000 */
[----:B-1----:R-:W1:Y:S01]  /*1010*/  LDS R3, [UR8+0x8] ;  /* 0x00000808ff037984 */ /* 0x002e620008000800 */
[----:B----4-:R-:W-:-:S05]  /*1020*/  IMAD.MOV.U32 R6, RZ, RZ, 0x780 ;  /* 0x00000780ff067424 */ /* 0x010fca00078e00ff */
[----:B-1----:R-:W-:-:S05]  /*1030*/  LOP3.LUT R3, R3, 0x300, R6, 0xd8, !PT ;  /* 0x0000030003037812 */ /* 0x002fca00078ed806 */
[----:B------:R1:W-:Y:S02]  /*1040*/  STS [UR8+0x8], R3 ;  /* 0x00000803ff007988 */ /* 0x0003e40008000808 */
.L_x_41:
[----:B------:R-:W-:Y:S05]  /*1050*/  @P2 BRA `(.L_x_43) ;  /* 0x0000000000282947 */ /* 0x000fea0003800000 */
[----:B-12---:R-:W1:Y:S02]  /*1060*/  LDS R3, [UR8+0x8] ;  /* 0x00000808ff037984 */ /* 0x006e640008000800 */
[----:B-1----:R-:W-:-:S05]  /*1070*/  LOP3.LUT R3, R3, 0x1800, RZ, 0xb8, !PT ;  /* 0x0000180003037812 */ /* 0x002fca00078eb8ff */
[----:B------:R2:W-:Y:S02]  /*1080*/  STS [UR8+0x8], R3 ;  /* 0x00000803ff007988 */ /* 0x0005e40008000808 */
.L_x_42:
[----:B------:R-:W-:Y:S05]  /*1090*/  @P2 BREAK B5 ;  /* 0x0000000000052942 */ /* 0x000fea0003800000 */
[----:B------:R-:W-:Y:S05]  /*10a0*/  @P2 BRA `(.L_x_44) ;  /* 0x0000000000242947 */ /* 0x000fea0003800000 */
[----:B-12---:R-:W1:Y:S01]  /*10b0*/  LDS R3, [UR8+0x8] ;  /* 0x00000808ff037984 */ /* 0x006e620008000800 */
[----:B----4-:R-:W-:-:S05]  /*10c0*/  IMAD.MOV.U32 R6, RZ, RZ, 0x6000 ;  /* 0x00006000ff067424 */ /* 0x010fca00078e00ff */
[----:B-1----:R-:W-:-:S04]  /*10d0*/  LOP3.LUT R3, R3, 0x6000, R6, 0xd8, !PT ;  /* 0x0000600003037812 */ /* 0x002fc800078ed806 */
[----:B------:R-:W-:-:S05]  /*10e0*/  LOP3.LUT R3, R3, 0x400000, RZ, 0xb8, !PT ;  /* 0x0040000003037812 */ /* 0x000fca00078eb8ff */
[----:B------:R1:W-:Y:S02]  /*10f0*/  STS [UR8+0x8], R3 ;  /* 0x00000803ff007988 */ /* 0x0003e40008000808 */
.L_x_43:
[----:B------:R-:W-:Y:S05]  /*1100*/  BSYNC B5 ;  /* 0x0000000000057941 */ /* 0x000fea0003800000 */
.L_x_40:
[----:B-12---:R-:W1:Y:S02]  /*1110*/  @!P2 LDS R3, [UR8+0x8] ;  /* 0x00000808ff03a984 */ /* 0x006e640008000800 */
[----:B-1----:R-:W-:-:S05]  /*1120*/  @!P2 LOP3.LUT R3, R3, 0x8000, RZ, 0xb8, !PT ;  /* 0x000080000303a812 */ /* 0x002fca00078eb8ff */
[----:B------:R1:W-:Y:S02]  /*1130*/  @!P2 STS [UR8+0x8], R3 ;  /* 0x00000803ff00a988 */ /* 0x0003e40008000808 */
.L_x_44:
[----:B------:R-:W-:Y:S05]  /*1140*/  BSYNC B4 ;  /* 0x0000000000047941 */ /* 0x000fea0003800000 */
.L_x_39:
[----:B------:R-:W-:Y:S05]  /*1150*/  WARPSYNC.ALL ;  /* 0x0000000000007948 */ /* 0x000fea0003800000 */
[----:B------:R-:W-:Y:S01]  /*1160*/  UIADD3 UR4, UR4, 0x100, URZ ;  /* 0x0000010004047890 */ /* 0x000fe2000fffe03f */
[----:B------:R-:W-:Y:S02]  /*1170*/  ISETP.GE.AND P1, PT, R10, 0x1, PT ;  /* 0x000000010a00780c */ /* 0x000fe40003f26270 */
[----:B------:R-:W-:Y:S02]  /*1180*/  CS2R R56, SRZ ;  /* 0x0000000000387805 */ /* 0x000fe4000001ff00 */
[----:B------:R-:W-:Y:S01]  /*1190*/  CS2R R58, SRZ ;  /* 0x00000000003a7805 */ /* 0x000fe2000001ff00 */
[----:B------:R-:W-:Y:S01]  /*11a0*/  UIADD3 UR20, UP0, UR4, UR20, URZ ;  /* 0x0000001404147290 */ /* 0x000fe2000ff1e03f */
[----:B------:R-:W-:-:S02]  /*11b0*/  CS2R R60, SRZ ;  /* 0x00000000003c7805 */ /* 0x000fc4000001ff00 */
[----:B------:R-:W-:Y:S02]  /*11c0*/  CS2R R62, SRZ ;  /* 0x00000000003e7805 */ /* 0x000fe4000001ff00 */
[----:B------:R-:W-:Y:S01]  /*11d0*/  CS2R R64, SRZ ;  /* 0x0000000000407805 */ /* 0x000fe2000001ff00 */
[----:B------:R-:W-:Y:S01]  /*11e0*/  ULEA.HI.X.SX32 UR38, UR4, UR21, 0x1, UP0 ;  /* 0x0000001504267291 */ /* 0x000fe200080f0e3f */
[----:B------:R-:W-:Y:S02]  /*11f0*/  CS2R R66, SRZ ;  /* 0x0000000000427805 */ /* 0x000fe4000001ff00 */
[----:B------:R-:W-:Y:S02]  /*1200*/  CS2R R68, SRZ ;  /* 0x0000000000447805 */ /* 0x000fe4000001ff00 */
[----:B------:R-:W-:Y:S02]  /*1210*/  CS2R R70, SRZ ;  /* 0x0000000000467805 */ /* 0x000fe4000001ff00 */
[----:B------:R-:W-:-:S02]  /*1220*/  CS2R R72, SRZ ;  /* 0x0000000000487805 */ /* 0x000fc4000001ff00 */
[----:B------:R-:W-:Y:S02]  /*1230*/  CS2R R74, SRZ ;  /* 0x00000000004a7805 */ /* 0x000fe4000001ff00 */
[----:B------:R-:W-:Y:S02]  /*1240*/  CS2R R76, SRZ ;  /* 0x00000000004c7805 */ /* 0x000fe4000001ff00 */
[----:B------:R-:W-:Y:S02]  /*1250*/  CS2R R78, SRZ ;  /* 0x00000000004e7805 */ /* 0x000fe4000001ff00 */
[----:B------:R-:W-:Y:S02]  /*1260*/  CS2R R80, SRZ ;  /* 0x0000000000507805 */ /* 0x000fe4000001ff00 */
[----:B------:R-:W-:Y:S02]  /*1270*/  CS2R R82, SRZ ;  /* 0x0000000000527805 */ /* 0x000fe4000001ff00 */
[----:B------:R-:W-:-:S02]  /*1280*/  CS2R R84, SRZ ;  /* 0x0000000000547805 */ /* 0x000fc4000001ff00 */
[----:B------:R-:W-:Y:S02]  /*1290*/  CS2R R86, SRZ ;  /* 0x0000000000567805 */ /* 0x000fe4000001ff00 */
[----:B------:R-:W-:Y:S02]  /*12a0*/  CS2R R24, SRZ ;  /* 0x0000000000187805 */ /* 0x000fe4000001ff00 */
[----:B------:R-:W-:Y:S01]  /*12b0*/  CS2R R26, SRZ ;  /* 0x00000000001a7805 */ /* 0x000fe2000001ff00 */
[----:B------:R-:W-:Y:S01]  /*12c0*/  IMAD.MOV.U32 R28, RZ, RZ, RZ ;  /* 0x000000ffff1c7224 */ /* 0x000fe200078e00ff */
[----:B------:R-:W-:Y:S06]  /*12d0*/  @P0 BRA `(.L_x_45) ;  /* 0x00000000002c0947 */ /* 0x000fec0003800000 */
[----:B-12---:R-:W1:Y:S01]  /*12e0*/  S2R R3, SR_LANEID ;  /* 0x0000000000037919 */ /* 0x006e620000000000 */
[----:B------:R-:W-:Y:S05]  /*12f0*/  WARPSYNC.ALL ;  /* 0x0000000000007948 */ /* 0x000fea0003800000 */
[----:B-1----:R-:W-:-:S05]  /*1300*/  IMAD.SHL.U32 R5, R3, 0x4, RZ ;  /* 0x0000000403057824 */ /* 0x002fca00078e00ff */
[----:B------:R-:W1:Y:S01]  /*1310*/  LDS R3, [R5+UR8] ;  /* 0x0000000805037984 */ /* 0x000e620008000800 */
[----:B----4-:R-:W-:Y:S01]  /*1320*/  IADD3 R6, P3, R5, UR20, RZ ;  /* 0x0000001405067c10 */ /* 0x010fe2000ff7e0ff */
[----:B------:R-:W-:-:S04]  /*1330*/  UMOV UR21, UR38 ;  /* 0x0000002600157c82 */ /* 0x000fc80008000000 */
[----:B------:R-:W-:-:S05]  /*1340*/  IMAD.X R7, RZ, RZ, UR38, P3 ;  /* 0x00000026ff077e24 */ /* 0x000fca00098e06ff */
[----:B-1----:R1:W2:Y:S01]  /*1350*/  ATOMG.E.EXCH.STRONG.GPU PT, RZ, [R6], R3 ;  /* 0x0000000306ff73a8 */ /* 0x0022a200041ee100 */
[----:B------:R-:W-:-:S04]  /*1360*/  DEPBAR {5,4,3,2,1,0} ;  /* 0x0000003f0000791a */ /* 0x000fc80000000000 */
[----:B------:R1:W-:Y:S01]  /*1370*/  UTMACCTL.IV [UR20] ;  /* 0x00000000140079b9 */ /* 0x0003e20008000000 */
[----:B------:R-:W-:Y:S01]  /*1380*/  NOP ;  /* 0x0000000000007918 */ /* 0x000fe20000000000 */
.L_x_45:
[----:B------:R-:W-:Y:S05]  /*1390*/  @P0 BRA `(.L_x_46) ;  /* 0x00000000000c0947 */ /* 0x000fea0003800000 */
[----:B------:R0:W-:Y:S01]  /*13a0*/  UTMACMDFLUSH ;  /* 0x00000000000079b7 */ /* 0x0001e20000000000 */
[----:B------:R-:W-:Y:S05]  /*13b0*/  @P0 BRA `(.L_x_46) ;  /* 0x0000000000040947 */ /* 0x000fea0003800000 */
[----:B------:R-:W-:-:S04]  /*13c0*/  DEPBAR.LE SB0, 0x0 ;  /* 0x000080000000791a */ /* 0x000fc80000000000 */
.L_x_46:
[----:B------:R-:W-:Y:S05]  /*13d0*/  WARPSYNC.ALL ;  /* 0x0000000000007948 */ /* 0x000fea0003800000 */
[----:B--2---:R-:W-:Y:S01]  /*13e0*/  BAR.SYNC.DEFER_BLOCKING 0x0 ;  /* 0x0000000000007b1d */ /* 0x004fe20000010000 */
[----:B------:R-:W-:Y:S01]  /*13f0*/  USHF.L.U32 UR11, UR37, 0x7, URZ ;  /* 0x00000007250b7899 */ /* 0x000fe2000800063f */
[----:B------:R-:W-:Y:S01]  /*1400*/  IMAD.MOV.U32 R29, RZ, RZ, RZ ;  /* 0x000000ffff1d7224 */ /* 0x000fe200078e00ff */
[----:B------:R-:W-:Y:S01]  /*1410*/  USHF.L.U32 UR27, UR36, 0x6, URZ ;  /* 0x00000006241b7899 */ /* 0x000fe2000800063f */
[----:B------:R-:W-:Y:S02]  /*1420*/  CS2R R30, SRZ ;  /* 0x00000000001e7805 */ /* 0x000fe4000001ff00 */
[----:B------:R-:W-:Y:S01]  /*1430*/  CS2R R32, SRZ ;  /* 0x0000000000207805 */ /* 0x000fe2000001ff00 */
[----:B------:R-:W-:Y:S01]  /*1440*/  VOTEU.ALL UP0, P2 ;  /* 0x00000000003f7886 */ /* 0x000fe20001000000 */
[----:B------:R-:W-:Y:S01]  /*1450*/  UMOV UR4, 0x1 ;  /* 0x0000000100047882 */ /* 0x000fe20000000000 */
[----:B------:R-:W-:-:S02]  /*1460*/  CS2R R34, SRZ ;  /* 0x0000000000227805 */ /* 0x000fc4000001ff00 */
[----:B------:R-:W-:Y:S02]  /*1470*/  CS2R R36, SRZ ;  /* 0x0000000000247805 */ /* 0x000fe4000001ff00 */
[----:B------:R-:W-:Y:S01]  /*1480*/  CS2R R38, SRZ ;  /* 0x0000000000267805 */ /* 0x000fe2000001ff00 */
[----:B------:R-:W-:-:S04]  /*1490*/  @!UP0 UIADD3 UR4, -UR4, 0x100000, URZ ;  /* 0x0010000004048890 */ /* 0x000fc8000fffe13f */
[----:B------:R-:W-:Y:S02]  /*14a0*/  @!UP0 USHF.L.U32 UR5, UR4, 0xb, URZ ;  /* 0x0000000b04058899 */ /* 0x000fe4000800063f */
[----:B------:R-:W-:Y:S01]  /*14b0*/  @!UP0 USHF.L.U32 UR4, UR4, 0x1, URZ ;  /* 0x0000000104048899 */ /* 0x000fe2000800063f */
[----:B------:R-:W-:Y:S01]  /*14c0*/  CS2R R40, SRZ ;  /* 0x0000000000287805 */ /* 0x000fe2000001ff00 */
[----:B------:R-:W-:Y:S01]  /*14d0*/  VOTEU.ALL UP0, P2 ;  /* 0x00000000003f7886 */ /* 0x000fe20001000000 */
[----:B------:R-:W-:Y:S02]  /*14e0*/  CS2R R42, SRZ ;  /* 0x00000000002a7805 */ /* 0x000fe4000001ff00 */
[----:B------:R-:W-:Y:S02]  /*14f0*/  CS2R R44, SRZ ;  /* 0x00000000002c7805 */ /* 0x000fe4000001ff00 */
[----:B------:R-:W-:Y:S02]  /*1500*/  CS2R R46, SRZ ;  /* 0x00000000002e7805 */ /* 0x000fe4000001ff00 */
[----:B------:R-:W-:-:S02]  /*1510*/  CS2R R48, SRZ ;  /* 0x0000000000307805 */ /* 0x000fc4000001ff00 */
[----:B------:R-:W-:Y:S02]  /*1520*/  CS2R R50, SRZ ;  /* 0x0000000000327805 */ /* 0x000fe4000001ff00 */
[----:B------:R-:W-:Y:S02]  /*1530*/  CS2R R52, SRZ ;  /* 0x0000000000347805 */ /* 0x000fe4000001ff00 */
[----:B------:R-:W-:Y:S01]  /*1540*/  CS2R R54, SRZ ;  /* 0x0000000000367805 */ /* 0x000fe2000001ff00 */
[----:B------:R-:W2:Y:S02]  /*1550*/  FENCE.VIEW.ASYNC.S ;  /* 0x00000000000073c6 */ /* 0x000ea40000000000 */
[----:B--2---:R2:W1:Y:S01]  /*1560*/  @!UP0 SYNCS.EXCH.64 URZ, [UR8+0x3000], UR4 ;  /* 0x00300004083f85b2 */ /* 0x0044620008000100 */
[----:B------:R-:W-:Y:S05]  /*1570*/  @!P1 BRA `(.L_x_47) ;  /* 0x0000000400789947 */ /* 0x000fea0003800000 */
[----:B-1----:R-:W-:Y:S01]  /*1580*/  USHF.R.U32.HI UR21, URZ, 0x4, UR8 ;  /* 0x000000043f157899 */ /* 0x002fe20008011608 */
[----:B------:R-:W-:Y:S01]  /*1590*/  CS2R R56, SRZ ;  /* 0x0000000000387805 */ /* 0x000fe2000001ff00 */
[----:B--2---:R-:W-:Y:S01]  /*15a0*/  UIADD3 UR4, UR8, 0x2000, URZ ;  /* 0x0000200008047890 */ /* 0x004fe2000fffe03f */
[----:B------:R-:W-:Y:S01]  /*15b0*/  CS2R R58, SRZ ;  /* 0x00000000003a7805 */ /* 0x000fe2000001ff00 */
[----:B------:R-:W-:Y:S01]  /*15c0*/  USGXT.U32 UR21, UR21, 0xe ;  /* 0x0000000e1515789a */ /* 0x000fe20008000000 */
[----:B------:R-:W-:Y:S01]  /*15d0*/  CS2R R60, SRZ ;  /* 0x00000000003c7805 */ /* 0x000fe2000001ff00 */
[----:B------:R-:W-:Y:S01]  /*15e0*/  USHF.R.U32.HI UR4, URZ, 0x4, UR4 ;  /* 0x000000043f047899 */ /* 0x000fe20008011604 */
[----:B------:R-:W-:Y:S01]  /*15f0*/  CS2R R62, SRZ ;  /* 0x00000000003e7805 */ /* 0x000fe2000001ff00 */
[----:B------:R-:W-:Y:S01]  /*1600*/  UIADD3 UR12, UP0, UR21, 0x2, URZ ;  /* 0x00000002150c7890 */ /* 0x000fe2000ff1e03f */
[----:B------:R-:W-:Y:S01]  /*1610*/  CS2R R64, SRZ ;  /* 0x0000000000407805 */ /* 0x000fe2000001ff00 */
[----:B------:R-:W-:Y:S01]  /*1620*/  USGXT.U32 UR4, UR4, 0xe ;  /* 0x0000000e0404789a */ /* 0x000fe20008000000 */
[----:B------:R-:W-:Y:S01]  /*1630*/  CS2R R66, SRZ ;  /* 0x0000000000427805 */ /* 0x000fe2000001ff00 */
[----:B------:R-:W-:Y:S01]  /*1640*/  UMOV UR5, URZ ;  /* 0x0000003f00057c82 */ /* 0x000fe20008000000 */
[----:B------:R-:W-:Y:S01]  /*1650*/  CS2R R68, SRZ ;  /* 0x0000000000447805 */ /* 0x000fe2000001ff00 */
[----:B------:R-:W-:Y:S01]  /*1660*/  UIADD3.X UR13, UR5, -0x7fffffe0, URZ, UP0, !UPT ;  /* 0x80000020050d7890 */ /* 0x000fe200087fe43f */
        /* <DEDUP_REMOVED lines=24> */
[----:B------:R-:W-:Y:S01]  /*17f0*/  CS2R R54, SRZ ;  /* 0x0000000000367805 */ /* 0x000fe2000001ff00 */
[----:B------:R-:W-:Y:S01]  /*1800*/  UMOV UR14, 0xfffffffe ;  /* 0xfffffffe000e7882 */ /* 0x000fe20000000000 */
[----:B------:R-:W-:Y:S01]  /*1810*/  UMOV UR15, 0x7fffffdf ;  /* 0x7fffffdf000f7882 */ /* 0x000fe20000000000 */
[----:B------:R-:W-:-:S02]  /*1820*/  UIADD3.64 UR28, UR12, 0xfe, URZ ;  /* 0x000000fe0c1c7897 */ /* 0x000fc4000fffe03f */
[----:B------:R-:W-:Y:S02]  /*1830*/  UIADD3.64 UR14, UR4, -UR14, URZ ;  /* 0x8000000e040e7297 */ /* 0x000fe4000fffe03f */
[----:B------:R-:W-:Y:S01]  /*1840*/  UIADD3.64 UR32, UR12, 0x100, URZ ;  /* 0x000001000c207897 */ /* 0x000fe2000fffe03f */
[----:B------:R-:W-:Y:S01]  /*1850*/  UMOV UR10, URZ ;  /* 0x0000003f000a7c82 */ /* 0x000fe20008000000 */
[----:B------:R-:W-:Y:S01]  /*1860*/  UMOV UR6, UR4 ;  /* 0x0000000400067c82 */ /* 0x000fe20008000000 */
[----:B------:R-:W-:-:S09]  /*1870*/  UMOV UR7, 0x80000020 ;  /* 0x8000002000077882 */ /* 0x000fd20000000000 */
.L_x_49:
[----:B------:R-:W-:Y:S01]  /*1880*/  BAR.SYNC.DEFER_BLOCKING 0x0 ;  /* 0x0000000000007b1d */ /* 0x000fe20000010000 */
[----:B------:R-:W-:Y:S01]  /*1890*/  @!P2 IMAD.MOV.U32 R3, RZ, RZ, 0x3000 ;  /* 0x00003000ff03a424 */ /* 0x000fe200078e00ff */
[----:B------:R-:W-:Y:S02]  /*18a0*/  ELECT P0, URZ, PT ;  /* 0x00000000003f782f */ /* 0x000fe40003800000 */
[----:B------:R-:W-:Y:S02]  /*18b0*/  ELECT P1, URZ, PT ;  /* 0x00000000003f782f */ /* 0x000fe40003820000 */
[C---:B------:R-:W-:Y:S01]  /*18c0*/  ISETP.LT.U32.AND P0, PT, R2.reuse, 0x20, P0 ;  /* 0x000000200200780c */ /* 0x040fe20000701070 */
[----:B------:R-:W-:Y:S01]  /*18d0*/  UMOV UR26, UR10 ;  /* 0x0000000a001a7c82 */ /* 0x000fe20008000000 */
[----:B------:R-:W-:-:S11]  /*18e0*/  ISETP.LT.U32.AND P1, PT, R2, 0x20, P1 ;  /* 0x000000200200780c */ /* 0x000fd60000f21070 */
[----:B------:R-:W-:Y:S01]  /*18f0*/  VOTEU.ANY UP0, P0 ;  /* 0x00000000003f7886 */ /* 0x000fe20000000100 */
[----:B------:R-:W-:Y:S01]  /*1900*/  VOTEU.ANY UP2, P0 ;  /* 0x00000000003f7886 */ /* 0x000fe20000040100 */
[----:B------:R-:W-:Y:S01]  /*1910*/  VOTEU.ANY UP1, P1 ;  /* 0x00000000003f7886 */ /* 0x000fe20000820100 */
[----:B------:R-:W-:Y:S01]  /*1920*/  VOTEU.ANY UP3, P1 ;  /* 0x00000000003f7886 */ /* 0x000fe20000860100 */
[----:B------:R1:W-:Y:S01]  /*1930*/  @!P2 SYNCS.ARRIVE.TRANS64 RZ, [UR8+0x3000], R3 ;  /* 0x00300003ffffa9a7 */ /* 0x0003e20008000008 */
[----:B------:R2:W-:Y:S06]  /*1940*/  MEMBAR.ALL.CTA ;  /* 0x0000000000007992 */ /* 0x0005ec0000008000 */
[----:B--2---:R-:W2:Y:S01]  /*1950*/  FENCE.VIEW.ASYNC.S ;  /* 0x00000000000073c6 */ /* 0x004ea20000000000 */
[----:B------:R-:W-:Y:S01]  /*1960*/  @UP0 UIADD3 UR9, UR8, 0x3000, URZ ;  /* 0x0000300008090890 */ /* 0x000fe2000fffe03f */
[----:B------:R-:W-:Y:S01]  /*1970*/  @UP0 UMOV UR4, UR16 ;  /* 0x0000001000040c82 */ /* 0x000fe20008000000 */
[----:B------:R-:W-:Y:S01]  /*1980*/  @UP0 UMOV UR5, UR17 ;  /* 0x0000001100050c82 */ /* 0x000fe20008000000 */
[----:B------:R-:W-:-:S02]  /*1990*/  @UP1 UIADD3 UR24, UR8, 0x2000, URZ ;  /* 0x0000200008181890 */ /* 0x000fc4000fffe03f */
[----:B------:R-:W-:Y:S01]  /*19a0*/  @UP1 UIADD3 UR25, UR8, 0x3000, URZ ;  /* 0x0000300008191890 */ /* 0x000fe2000fffe03f */
[----:B-1----:R-:W-:Y:S01]  /*19b0*/  SHF.L.U32 R3, R4, 0x1f, RZ ;  /* 0x0000001f04037819 */ /* 0x002fe200000006ff */
[----:B------:R-:W-:Y:S01]  /*19c0*/  @UP1 UMOV UR22, UR18 ;  /* 0x0000001200161c82 */ /* 0x000fe20008000000 */
[----:B------:R-:W-:Y:S01]  /*19d0*/  @UP1 UMOV UR23, UR19 ;  /* 0x0000001300171c82 */ /* 0x000fe20008000000 */
[----:B--2---:R-:W-:Y:S06]  /*19e0*/  BAR.SYNC.DEFER_BLOCKING 0x0 ;  /* 0x0000000000007b1d */ /* 0x004fec0000010000 */
[----:B------:R1:W-:Y:S02]  /*19f0*/  @UP2 UTMALDG.2D [UR8], [UR4] ;  /* 0x00000008040025b4 */ /* 0x0003e40008008000 */
[----:B------:R-:W-:Y:S06]  /*1a00*/  BAR.SYNC.DEFER_BLOCKING 0x0 ;  /* 0x0000000000007b1d */ /* 0x000fec0000010000 */
[----:B------:R1:W-:Y:S02]  /*1a10*/  @UP3 UTMALDG.2D [UR24], [UR22] ;  /* 0x00000018160035b4 */ /* 0x0003e40008008000 */
[----:B------:R-:W-:Y:S06]  /*1a20*/  BAR.SYNC.DEFER_BLOCKING 0x0 ;  /* 0x0000000000007b1d */ /* 0x000fec0000010000 */
[----:B------:R-:W2:Y:S02]  /*1a30*/  SYNCS.PHASECHK.TRANS64.TRYWAIT P0, [UR8+0x3000], R3 ;  /* 0x00300003ff0075a7 */ /* 0x000ea40008000148 */
[----:B-12---:R-:W-:Y:S05]  /*1a40*/  @!P0 BRA `(.L_x_48) ;  /* 0x00000004006c8947 */ /* 0x006fea0003800000 */
.L_x_50:
[----:B------:R-:W-:Y:S02]  /*1a50*/  WARPGROUP.DEPBAR.LE gsb0, 0x0 ;  /* 0x00008000000079c5 */ /* 0x000fe40000010000 */
[----:B------:R-:W-:Y:S01]  /*1a60*/  WARPGROUP.ARRIVE ;  /* 0x00000000000079c5 */ /* 0x000fe20000000000 */
[----:B------:R-:W-:Y:S01]  /*1a70*/  UMOV UR4, UR21 ;  /* 0x0000001500047c82 */ /* 0x000fe20008000000 */
[----:B------:R-:W-:Y:S01]  /*1a80*/  UMOV UR5, 0x80000020 ;  /* 0x8000002000057882 */ /* 0x000fe20000000000 */
[----:B------:R-:W-:Y:S01]  /*1a90*/  UMOV UR30, UR6 ;  /* 0x00000006001e7c82 */ /* 0x000fe20008000000 */
[----:B------:R-:W-:Y:S01]  /*1aa0*/  UMOV UR31, UR7 ;  /* 0x00000007001f7c82 */ /* 0x000fe20008000000 */
[----:B------:R-:W1:Y:S01]  /*1ab0*/  LDC R3, c[0x0][0x230] ;  /* 0x00008c00ff037b82 */ /* 0x000e620000000800 */
[----:B------:R-:W-:Y:S01]  /*1ac0*/  HGMMA.64x64x16.F32 R56, gdesc[UR4], R56 ;  /* 0x00e00000043879f0 */ /* 0x000fe20008700838 */
[----:B------:R-:W-:Y:S01]  /*1ad0*/  UIADD3 UR10, UR10, 0x20, URZ ;  /* 0x000000200a0a7890 */ /* 0x000fe2000fffe03f */
[----:B------:R-:W-:Y:S01]  /*1ae0*/  LOP3.LUT R4, R4, 0x1, RZ, 0x3c, !PT ;  /* 0x0000000104047812 */ /* 0x000fe200078e3cff */
[----:B------:R-:W-:Y:S01]  /*1af0*/  UMOV UR34, UR14 ;  /* 0x0000000e00227c82 */ /* 0x000fe20008000000 */
[----:B------:R-:W-:-:S03]  /*1b00*/  UMOV UR35, UR15 ;  /* 0x0000000f00237c82 */ /* 0x000fc60008000000 */
[----:B-1----:R-:W-:Y:S01]  /*1b10*/  ISETP.LE.AND P0, PT, R3, UR10, PT ;  /* 0x0000000a03007c0c */ /* 0x002fe2000bf03270 */
[----:B------:R-:W-:Y:S04]  /*1b20*/  HGMMA.64x64x16.F32 R56, gdesc[UR12], R56 ;  /* 0x00e000000c3879f0 */ /* 0x000fe80008700838 */
[----:B------:R-:W-:Y:S04]  /*1b30*/  HGMMA.64x64x16.F32 R24, gdesc[UR28], R24 ;  /* 0x00e000001c1879f0 */ /* 0x000fe80008700818 */
[----:B------:R-:W-:Y:S04]  /*1b40*/  HGMMA.64x64x16.F32 R24, gdesc[UR32], R24, gsb0 ;  /* 0x00e00000201879f0 */ /* 0x000fe80008000818 */
[----:B------:R-:W-:Y:S05]  /*1b50*/  @!P0 BRA `(.L_x_49) ;  /* 0xfffffffc00488947 */ /* 0x000fea000383ffff */
.L_x_47:
[----:B------:R-:W-:Y:S02]  /*1b60*/  WARPGROUP.DEPBAR.LE gsb0, 0x0 ;  /* 0x00008000000079c5 */ /* 0x000fe40000010000 */
[----:B-1----:R-:W-:Y:S01]  /*1b70*/  BAR.SYNC.DEFER_BLOCKING 0x0 ;  /* 0x0000000000007b1d */ /* 0x002fe20000010000 */
[C---:B------:R-:W-:Y:S01]  /*1b80*/  IMAD.SHL.U32 R3, R0.reuse, 0x80, RZ ;  /* 0x0000008000037824 */ /* 0x040fe200078e00ff */
[----:B------:R-:W-:Y:S01]  /*1b90*/  ELECT P0, URZ, PT ;  /* 0x00000000003f782f */ /* 0x000fe20003800000 */
[----:B------:R-:W-:Y:S01]  /*1ba0*/  IMAD.SHL.U32 R4, R0, 0x10, RZ ;  /* 0x0000001000047824 */ /* 0x000fe200078e00ff */
[----:B------:R-:W-:Y:S02]  /*1bb0*/  F2FP.F16.F32.PACK_AB R56, R57, R56 ;  /* 0x000000383938723e */ /* 0x000fe400000000ff */
[----:B------:R-:W-:Y:S01]  /*1bc0*/  LOP3.LUT R3, R3, 0x780, RZ, 0xc0, !PT ;  /* 0x0000078003037812 */ /* 0x000fe200078ec0ff */
[----:B------:R-:W-:Y:S01]  /*1bd0*/  UMOV UR9, UR27 ;  /* 0x0000001b00097c82 */ /* 0x000fe20008000000 */
[----:B------:R-:W-:Y:S01]  /*1be0*/  F2FP.F16.F32.PACK_AB R57, R59, R58 ;  /* 0x0000003a3b39723e */ /* 0x000fe200000000ff */
[----:B------:R-:W-:Y:S01]  /*1bf0*/  UMOV UR10, UR11 ;  /* 0x0000000b000a7c82 */ /* 0x000fe20008000000 */
[----:B------:R-:W-:-:S02]  /*1c00*/  LOP3.LUT R3, R3, 0x70, R4, 0xf8, !PT ;  /* 0x0000007003037812 */ /* 0x000fc400078ef804 */
[----:B------:R-:W-:Y:S02]  /*1c10*/  F2FP.F16.F32.PACK_AB R24, R25, R24 ;  /* 0x000000181918723e */ /* 0x000fe400000000ff */
[----:B------:R-:W-:Y:S01]  /*1c20*/  LOP3.LUT R3, R3, 0x10, R0, 0x78, !PT ;  /* 0x0000001003037812 */ /* 0x000fe200078e7800 */
[----:B------:R-:W-:Y:S01]  /*1c30*/  IMAD.SHL.U32 R0, R0, 0x40, RZ ;  /* 0x0000004000007824 */ /* 0x000fe200078e00ff */
[----:B------:R-:W-:Y:S02]  /*1c40*/  ISETP.LT.U32.AND P0, PT, R2, 0x20, P0 ;  /* 0x000000200200780c */ /* 0x000fe40000701070 */
[----:B------:R-:W-:Y:S02]  /*1c50*/  F2FP.F16.F32.PACK_AB R58, R61, R60 ;  /* 0x0000003c3d3a723e */ /* 0x000fe400000000ff */
[----:B------:R-:W-:Y:S02]  /*1c60*/  LOP3.LUT R0, R3, 0x1800, R0, 0xf8, !PT ;  /* 0x0000180003007812 */ /* 0x000fe400078ef800 */
[----:B------:R-:W-:Y:S01]  /*1c70*/  F2FP.F16.F32.PACK_AB R59, R63, R62 ;  /* 0x0000003e3f3b723e */ /* 0x000fe200000000ff */
[----:B------:R-:W1:Y:S01]  /*1c80*/  @!P2 SYNCS.CCTL.IV [UR8+0x3000] ;  /* 0x00300000ff00a9b1 */ /* 0x000e620008000008 */
[C---:B------:R-:W-:Y:S01]  /*1c90*/  LOP3.LUT R3, R0.reuse, 0x20, RZ, 0x3c, !PT ;  /* 0x0000002000037812 */ /* 0x040fe200078e3cff */
[C---:B------:R-:W-:Y:S01]  /*1ca0*/  VIADD R2, R0.reuse, UR8 ;  /* 0x0000000800027c36 */ /* 0x040fe20008000000 */
[----:B-1----:R-:W-:Y:S01]  /*1cb0*/  BAR.SYNC.DEFER_BLOCKING 0x0 ;  /* 0x0000000000007b1d */ /* 0x002fe20000010000 */
[----:B------:R-:W-:-:S02]  /*1cc0*/  LOP3.LUT R4, R0, 0x40, RZ, 0x3c, !PT ;  /* 0x0000004000047812 */ /* 0x000fc400078e3cff */
[----:B------:R-:W-:Y:S01]  /*1cd0*/  F2FP.F16.F32.PACK_AB R64, R65, R64 ;  /* 0x000000404140723e */ /* 0x000fe200000000ff */
[----:B------:R-:W-:Y:S01]  /*1ce0*/  VIADD R3, R3, UR8 ;  /* 0x0000000803037c36 */ /* 0x000fe20008000000 */
[----:B------:R-:W-:Y:S01]  /*1cf0*/  F2FP.F16.F32.PACK_AB R25, R27, R26 ;  /* 0x0000001a1b19723e */ /* 0x000fe200000000ff */
[----:B------:R-:W-:Y:S01]  /*1d00*/  VIADD R4, R4, UR8 ;  /* 0x0000000804047c36 */ /* 0x000fe20008000000 */
[----:B------:R-:W-:Y:S01]  /*1d10*/  F2FP.F16.F32.PACK_AB R65, R67, R66 ;  /* 0x000000424341723e */ /* 0x000fe200000000ff */
[----:B------:R-:W-:Y:S01]  /*1d20*/  VOTEU.ANY UP0, P0 ;  /* 0x00000000003f7886 */ /* 0x000fe20000000100 */
[----:B------:R-:W-:Y:S01]  /*1d30*/  F2FP.F16.F32.PACK_AB R26, R29, R28 ;  /* 0x0000001c1d1a723e */ /* 0x000fe200000000ff */
[----:B------:R-:W-:Y:S01]  /*1d40*/  VOTEU.ANY UP1, P0 ;  /* 0x00000000003f7886 */ /* 0x000fe20000020100 */
[----:B------:R-:W-:Y:S02]  /*1d50*/  F2FP.F16.F32.PACK_AB R27, R31, R30 ;  /* 0x0000001e1f1b723e */ /* 0x000fe400000000ff */
[----:B------:R-:W-:Y:S01]  /*1d60*/  F2FP.F16.F32.PACK_AB R32, R33, R32 ;  /* 0x000000202120723e */ /* 0x000fe200000000ff */
[----:B--2---:R-:W-:Y:S01]  /*1d70*/  @UP0 UMOV UR4, UR20 ;  /* 0x0000001400040c82 */ /* 0x004fe20008000000 */
[----:B------:R-:W-:Y:S01]  /*1d80*/  LOP3.LUT R0, R0, 0x60, RZ, 0x3c, !PT ;  /* 0x0000006000007812 */ /* 0x000fe200078e3cff */
[----:B------:R-:W-:Y:S01]  /*1d90*/  @UP0 UMOV UR5, UR38 ;  /* 0x0000002600050c82 */ /* 0x000fe20008000000 */
[----:B------:R-:W-:-:S02]  /*1da0*/  F2FP.F16.F32.PACK_AB R66, R69, R68 ;  /* 0x000000444542723e */ /* 0x000fc400000000ff */
[----:B------:R-:W-:Y:S01]  /*1db0*/  F2FP.F16.F32.PACK_AB R67, R71, R70 ;  /* 0x000000464743723e */ /* 0x000fe200000000ff */
[----:B------:R-:W-:Y:S01]  /*1dc0*/  VIADD R0, R0, UR8 ;  /* 0x0000000800007c36 */ /* 0x000fe20008000000 */
[----:B------:R-:W-:Y:S02]  /*1dd0*/  F2FP.F16.F32.PACK_AB R72, R73, R72 ;  /* 0x000000484948723e */ /* 0x000fe400000000ff */
[----:B------:R-:W-:Y:S01]  /*1de0*/  F2FP.F16.F32.PACK_AB R33, R35, R34 ;  /* 0x000000222321723e */ /* 0x000fe200000000ff */
[----:B------:R-:W-:Y:S01]  /*1df0*/  STSM.16.M88.4 [R2], R56 ;  /* 0x0000003802007844 */ /* 0x000fe20000000200 */
[----:B------:R-:W-:Y:S02]  /*1e00*/  F2FP.F16.F32.PACK_AB R73, R75, R74 ;  /* 0x0000004a4b49723e */ /* 0x000fe400000000ff */
[----:B------:R-:W-:Y:S01]  /*1e10*/  F2FP.F16.F32.PACK_AB R34, R37, R36 ;  /* 0x000000242522723e */ /* 0x000fe200000000ff */
[----:B------:R-:W-:Y:S01]  /*1e20*/  STSM.16.M88.4 [R2+0x2000], R24 ;  /* 0x0020001802007844 */ /* 0x000fe20000000200 */
[----:B------:R-:W-:-:S02]  /*1e30*/  F2FP.F16.F32.PACK_AB R35, R39, R38 ;  /* 0x000000262723723e */ /* 0x000fc400000000ff */
[----:B------:R-:W-:Y:S01]  /*1e40*/  F2FP.F16.F32.PACK_AB R40, R41, R40 ;  /* 0x000000282928723e */ /* 0x000fe200000000ff */
[----:B------:R-:W-:Y:S01]  /*1e50*/  STSM.16.M88.4 [R3], R64 ;  /* 0x0000004003007844 */ /* 0x000fe20000000200 */
[----:B------:R-:W-:Y:S02]  /*1e60*/  F2FP.F16.F32.PACK_AB R74, R77, R76 ;  /* 0x0000004c4d4a723e */ /* 0x000fe400000000ff */
[----:B------:R-:W-:Y:S01]  /*1e70*/  F2FP.F16.F32.PACK_AB R75, R79, R78 ;  /* 0x0000004e4f4b723e */ /* 0x000fe200000000ff */
[----:B------:R-:W-:Y:S01]  /*1e80*/  STSM.16.M88.4 [R3+0x2000], R32 ;  /* 0x0020002003007844 */ /* 0x000fe20000000200 */
[----:B------:R-:W-:Y:S02]  /*1e90*/  F2FP.F16.F32.PACK_AB R80, R81, R80 ;  /* 0x000000505150723e */ /* 0x000fe400000000ff */
[----:B------:R-:W-:Y:S01]  /*1ea0*/  F2FP.F16.F32.PACK_AB R41, R43, R42 ;  /* 0x0000002a2b29723e */ /* 0x000fe200000000ff */
[----:B------:R-:W-:Y:S01]  /*1eb0*/  STSM.16.M88.4 [R4], R72 ;  /* 0x0000004804007844 */ /* 0x000fe20000000200 */
[----:B------:R-:W-:-:S02]  /*1ec0*/  F2FP.F16.F32.PACK_AB R81, R83, R82 ;  /* 0x000000525351723e */ /* 0x000fc400000000ff */
[----:B------:R-:W-:Y:S02]  /*1ed0*/  F2FP.F16.F32.PACK_AB R42, R45, R44 ;  /* 0x0000002c2d2a723e */ /* 0x000fe400000000ff */
[----:B------:R-:W-:Y:S02]  /*1ee0*/  F2FP.F16.F32.PACK_AB R43, R47, R46 ;  /* 0x0000002e2f2b723e */ /* 0x000fe400000000ff */
[----:B------:R-:W-:Y:S02]  /*1ef0*/  F2FP.F16.F32.PACK_AB R48, R49, R48 ;  /* 0x000000303130723e */ /* 0x000fe400000000ff */
[----:B------:R-:W-:Y:S01]  /*1f00*/  F2FP.F16.F32.PACK_AB R82, R85, R84 ;  /* 0x000000545552723e */ /* 0x000fe200000000ff */
[----:B------:R-:W-:Y:S01]  /*1f10*/  STSM.16.M88.4 [R4+0x2000], R40 ;  /* 0x0020002804007844 */ /* 0x000fe20000000200 */
[----:B------:R-:W-:Y:S02]  /*1f20*/  F2FP.F16.F32.PACK_AB R83, R87, R86 ;  /* 0x000000565753723e */ /* 0x000fe400000000ff */
[----:B------:R-:W-:-:S02]  /*1f30*/  F2FP.F16.F32.PACK_AB R49, R51, R50 ;  /* 0x000000323331723e */ /* 0x000fc400000000ff */
[----:B------:R-:W-:Y:S01]  /*1f40*/  F2FP.F16.F32.PACK_AB R50, R53, R52 ;  /* 0x000000343532723e */ /* 0x000fe200000000ff */
[----:B------:R-:W-:Y:S01]  /*1f50*/  STSM.16.M88.4 [R0], R80 ;  /* 0x0000005000007844 */ /* 0x000fe20000000200 */
[----:B------:R-:W-:-:S05]  /*1f60*/  F2FP.F16.F32.PACK_AB R51, R55, R54 ;  /* 0x000000363733723e */ /* 0x000fca00000000ff */
[----:B------:R-:W-:Y:S01]  /*1f70*/  STSM.16.M88.4 [R0+0x2000], R48 ;  /* 0x0020003000007844 */ /* 0x000fe20000000200 */
[----:B------:R1:W-:Y:S06]  /*1f80*/  MEMBAR.ALL.CTA ;  /* 0x0000000000007992 */ /* 0x0003ec0000008000 */
[----:B-1----:R-:W1:Y:S02]  /*1f90*/  FENCE.VIEW.ASYNC.S ;  /* 0x00000000000073c6 */ /* 0x002e640000000000 */
[----:B-1----:R-:W-:Y:S06]  /*1fa0*/  BAR.SYNC.DEFER_BLOCKING 0x0 ;  /* 0x0000000000007b1d */ /* 0x002fec0000010000 */
[----:B------:R1:W-:Y:S01]  /*1fb0*/  @UP1 UTMASTG.2D [UR8], [UR4] ;  /* 0x00000008040013b5 */ /* 0x0003e20008008000 */
[----:B------:R0:W-:Y:S01]  /*1fc0*/  UTMACMDFLUSH ;  /* 0x00000000000079b7 */ /* 0x0001e20000000000 */
[----:B------:R-:W-:-:S04]  /*1fd0*/  DEPBAR.LE SB0, 0x0 ;  /* 0x000080000000791a */ /* 0x000fc80000000000 */
[----:B------:R-:W-:Y:S06]  /*1fe0*/  BAR.SYNC.DEFER_BLOCKING 0x0 ;  /* 0x0000000000007b1d */ /* 0x000fec0000010000 */
[----:B-1----:R-:W-:Y:S05]  /*1ff0*/  EXIT ;  /* 0x000000000000794d */ /* 0x002fea0003800000 */
.L_x_48:
[----:B------:R-:W1:Y:S02]  /*2000*/  SYNCS.PHASECHK.TRANS64.TRYWAIT P0, [UR8+0x3000], R3 ;  /* 0x00300003ff0075a7 */ /* 0x000e640008000148 */
[----:B-1----:R-:W-:Y:S05]  /*2010*/  @!P0 BRA `(.L_x_48) ;  /* 0xfffffffc00f88947 */ /* 0x002fea000383ffff */
[----:B------:R-:W-:Y:S05]  /*2020*/  BRA `(.L_x_50) ;  /* 0xfffffff800887947 */ /* 0x000fea000383ffff */
.L_x_51:
[----:B------:R-:W-:-:S00]  /*2030*/  BRA `(.L_x_51) ;  /* 0xfffffffc00fc7947 */ /* 0x000fc0000383ffff */
[----:B------:R-:W-:-:S00]  /*2040*/  NOP ;  /* 0x0000000000007918 */ /* 0x000fc00000000000 */
        /* <DEDUP_REMOVED lines=11> */
.L_x_52:


//--------------------- .nv.shared.gluon_wgmma    --------------------------
	.section	.nv.shared.gluon_wgmma,"aw",@nobits
	.sectionflags	@""
	.align	16
	.zero		1024


//--------------------- .nv.shared.reserved.0     --------------------------
	.section	.nv.shared.reserved.0,"aw",@nobits
	.weak		__nv_reservedSMEM_offset_0_alias
	.size		__nv_reservedSMEM_offset_0_alias, 0, 0
	.other		__nv_reservedSMEM_offset_0_alias,@"STO_CUDA_RESERVED_SHARED STV_DEFAULT"
__nv_reservedSMEM_offset_0_alias:
	.zero		0


//--------------------- .nv.constant0.gluon_wgmma --------------------------
	.section	.nv.constant0.gluon_wgmma,"a",@progbits
	.sectionflags	@""
	.align	4
.nv.constant0.gluon_wgmma:
	.zero		608


//--------------------- SYMBOLS --------------------------

	.type		.nv.reservedSmem.offset0,@object
	.size		.nv.reservedSmem.offset0,0x4
